//
// Generated by NVIDIA NVVM Compiler
//
// Compiler Build ID: CL-36424714
// Cuda compilation tools, release 13.0, V13.0.88
// Based on NVVM 20.0.0
//

.version 9.0
.target sm_100
.address_size 64

	// .globl	candidate3
// _ZZ10candidate3E18PaddedInput_shared has been demoted
// _ZZ10candidate3E13kernel_shared has been demoted

.visible .entry candidate3(
	.param .u64 .ptr .align 1 candidate3_param_0,
	.param .u64 .ptr .align 1 candidate3_param_1,
	.param .u64 .ptr .align 1 candidate3_param_2
)
.maxntid 448
{
	.reg .pred 	%p<100>;
	.reg .b16 	%rs<279>;
	.reg .b32 	%r<310>;
	.reg .b32 	%f<308>;
	.reg .b64 	%rd<49>;
	// demoted variable
	.shared .align 4 .b8 _ZZ10candidate3E18PaddedInput_shared[31104];
	// demoted variable
	.shared .align 4 .b8 _ZZ10candidate3E13kernel_shared[384];
	ld.param.u64 	%rd23, [candidate3_param_0];
	cvta.to.global.u64 	%rd1, %rd23;
	mov.u32 	%r45, %ctaid.x;
	mul.hi.u32 	%r46, %r45, -1840700269;
	shr.u32 	%r4, %r46, 3;
	mul.lo.s32 	%r47, %r4, 14;
	sub.s32 	%r48, %r45, %r47;
	shl.b32 	%r49, %r48, 2;
	and.b32  	%r50, %r49, 56;
	mov.u32 	%r1, %tid.x;
	add.s32 	%r51, %r1, 13;
	setp.lt.u32 	%p2, %r1, 243;
	selp.b32 	%r52, %r1, %r51, %p2;
	cvt.u16.u32 	%rs6, %r52;
	and.b16  	%rs7, %rs6, 255;
	mul.lo.s16 	%rs8, %rs7, 19;
	shr.u16 	%rs9, %rs8, 9;
	cvt.u32.u16 	%r53, %rs9;
	or.b32  	%r2, %r50, %r53;
	setp.eq.s32 	%p3, %r2, 0;
	and.b32  	%r54, %r45, 1;
	setp.eq.b32 	%p1, %r54, 1;
	selp.b32 	%r3, 28, 0, %p1;
	cvt.u16.u32 	%rs2, %r1;
	mul.hi.u16 	%rs10, %rs2, 2428;
	mul.lo.s16 	%rs11, %rs10, 27;
	sub.s16 	%rs12, %rs2, %rs11;
	cvt.u32.u16 	%r55, %rs12;
	mul.lo.s32 	%r56, %r4, 100352;
	setp.gt.u32 	%p4, %r1, 242;
	shr.u32 	%r5, %r48, 1;
	selp.b32 	%r57, 3079, -57, %p4;
	mov.b16 	%rs13, 448;
	mov.b32 	%r58, {%rs13, %rs9};
	prmt.b32 	%r59, %r5, 56, 0x3340U;
	prmt.b32 	%r60, %r61, %r62, 0x3340U;
	prmt.b32 	%r63, %r59, %r60, 0x5410U;
	dp2a.lo.u32.u32 	%r64, %r58, %r63, %r55;
	add.s32 	%r65, %r64, %r56;
	add.s32 	%r66, %r65, %r3;
	add.s32 	%r67, %r66, %r57;
	add.s16 	%rs14, %rs2, 205;
	mul.hi.u16 	%rs15, %rs14, 1079;
	shr.u16 	%rs16, %rs15, 2;
	mul.lo.s16 	%rs17, %rs16, 243;
	sub.s16 	%rs18, %rs14, %rs17;
	mul.lo.s16 	%rs19, %rs18, 19;
	shr.u16 	%rs20, %rs19, 9;
	cvt.u32.u16 	%r6, %rs20;
	or.b32  	%r7, %r50, %r6;
	or.b32  	%r68, %r56, %r3;
	mad.lo.s32 	%r69, %r5, 448, %r68;
	add.s32 	%r8, %r69, -57;
	add.s16 	%rs21, %rs2, 167;
	mul.hi.u16 	%rs22, %rs21, 1079;
	shr.u16 	%rs23, %rs22, 2;
	mul.lo.s16 	%rs24, %rs23, 243;
	sub.s16 	%rs25, %rs21, %rs24;
	mul.lo.s16 	%rs26, %rs25, 19;
	shr.u16 	%rs27, %rs26, 9;
	cvt.u32.u16 	%r9, %rs27;
	or.b32  	%r10, %r50, %r9;
	add.s16 	%rs28, %rs2, 129;
	mul.hi.u16 	%rs29, %rs28, 1079;
	shr.u16 	%rs30, %rs29, 2;
	mul.lo.s16 	%rs31, %rs30, 243;
	sub.s16 	%rs32, %rs28, %rs31;
	mul.lo.s16 	%rs33, %rs32, 19;
	shr.u16 	%rs34, %rs33, 9;
	cvt.u32.u16 	%r11, %rs34;
	or.b32  	%r12, %r50, %r11;
	add.s16 	%rs35, %rs2, 91;
	mul.hi.u16 	%rs36, %rs35, 1079;
	shr.u16 	%rs37, %rs36, 2;
	mul.lo.s16 	%rs38, %rs37, 243;
	sub.s16 	%rs39, %rs35, %rs38;
	mul.lo.s16 	%rs40, %rs39, 19;
	shr.u16 	%rs41, %rs40, 9;
	cvt.u32.u16 	%r13, %rs41;
	or.b32  	%r14, %r50, %r13;
	add.s16 	%rs42, %rs2, 53;
	mul.hi.u16 	%rs43, %rs42, 1079;
	shr.u16 	%rs44, %rs43, 2;
	mul.lo.s16 	%rs45, %rs44, 243;
	sub.s16 	%rs46, %rs42, %rs45;
	mul.lo.s16 	%rs47, %rs46, 19;
	shr.u16 	%rs48, %rs47, 9;
	cvt.u32.u16 	%r15, %rs48;
	or.b32  	%r16, %r50, %r15;
	add.s32 	%r17, %r1, 15;
	add.s32 	%r70, %r1, 28;
	setp.lt.u32 	%p5, %r1, 228;
	selp.b32 	%r71, %r17, %r70, %p5;
	cvt.u16.u32 	%rs49, %r71;
	and.b16  	%rs50, %rs49, 255;
	mul.lo.s16 	%rs51, %rs50, 19;
	shr.u16 	%rs52, %rs51, 9;
	cvt.u32.u16 	%r18, %rs52;
	or.b32  	%r19, %r50, %r18;
	add.s16 	%rs53, %rs2, 220;
	mul.hi.u16 	%rs54, %rs53, 1079;
	shr.u16 	%rs55, %rs54, 2;
	mul.lo.s16 	%rs56, %rs55, 243;
	sub.s16 	%rs57, %rs53, %rs56;
	mul.lo.s16 	%rs58, %rs57, 19;
	shr.u16 	%rs59, %rs58, 9;
	cvt.u32.u16 	%r20, %rs59;
	or.b32  	%r21, %r50, %r20;
	add.s16 	%rs60, %rs2, 182;
	mul.hi.u16 	%rs61, %rs60, 1079;
	shr.u16 	%rs62, %rs61, 2;
	mul.lo.s16 	%rs63, %rs62, 243;
	sub.s16 	%rs64, %rs60, %rs63;
	mul.lo.s16 	%rs65, %rs64, 19;
	shr.u16 	%rs66, %rs65, 9;
	cvt.u32.u16 	%r22, %rs66;
	or.b32  	%r23, %r50, %r22;
	add.s16 	%rs67, %rs2, 144;
	mul.hi.u16 	%rs68, %rs67, 1079;
	shr.u16 	%rs69, %rs68, 2;
	mul.lo.s16 	%rs70, %rs69, 243;
	sub.s16 	%rs71, %rs67, %rs70;
	mul.lo.s16 	%rs72, %rs71, 19;
	shr.u16 	%rs73, %rs72, 9;
	cvt.u32.u16 	%r24, %rs73;
	or.b32  	%r25, %r50, %r24;
	add.s16 	%rs74, %rs2, 106;
	mul.hi.u16 	%rs75, %rs74, 1079;
	shr.u16 	%rs76, %rs75, 2;
	mul.lo.s16 	%rs77, %rs76, 243;
	sub.s16 	%rs78, %rs74, %rs77;
	mul.lo.s16 	%rs79, %rs78, 19;
	shr.u16 	%rs80, %rs79, 9;
	cvt.u32.u16 	%r26, %rs80;
	or.b32  	%r27, %r50, %r26;
	add.s16 	%rs81, %rs2, 68;
	mul.hi.u16 	%rs82, %rs81, 1079;
	shr.u16 	%rs83, %rs82, 2;
	mul.lo.s16 	%rs84, %rs83, 243;
	sub.s16 	%rs85, %rs81, %rs84;
	mul.lo.s16 	%rs86, %rs85, 19;
	shr.u16 	%rs87, %rs86, 9;
	cvt.u32.u16 	%r28, %rs87;
	or.b32  	%r29, %r50, %r28;
	setp.lt.u32 	%p6, %r1, 213;
	selp.b32 	%r72, 30, 43, %p6;
	add.s32 	%r73, %r72, %r1;
	cvt.u16.u32 	%rs88, %r73;
	and.b16  	%rs89, %rs88, 255;
	mul.lo.s16 	%rs90, %rs89, 19;
	shr.u16 	%rs91, %rs90, 9;
	cvt.u32.u16 	%r30, %rs91;
	or.b32  	%r31, %r50, %r30;
	add.s16 	%rs92, %rs2, 235;
	mul.hi.u16 	%rs93, %rs92, 1079;
	shr.u16 	%rs94, %rs93, 2;
	mul.lo.s16 	%rs95, %rs94, 243;
	sub.s16 	%rs96, %rs92, %rs95;
	mul.lo.s16 	%rs97, %rs96, 19;
	shr.u16 	%rs98, %rs97, 9;
	cvt.u32.u16 	%r32, %rs98;
	or.b32  	%r33, %r50, %r32;
	add.s16 	%rs99, %rs2, 197;
	mul.hi.u16 	%rs100, %rs99, 1079;
	shr.u16 	%rs101, %rs100, 2;
	mul.lo.s16 	%rs102, %rs101, 243;
	sub.s16 	%rs103, %rs99, %rs102;
	mul.lo.s16 	%rs104, %rs103, 19;
	shr.u16 	%rs105, %rs104, 9;
	cvt.u32.u16 	%r34, %rs105;
	or.b32  	%r35, %r50, %r34;
	add.s16 	%rs106, %rs2, 159;
	mul.hi.u16 	%rs107, %rs106, 1079;
	shr.u16 	%rs108, %rs107, 2;
	mul.lo.s16 	%rs109, %rs108, 243;
	sub.s16 	%rs110, %rs106, %rs109;
	mul.lo.s16 	%rs111, %rs110, 19;
	shr.u16 	%rs112, %rs111, 9;
	cvt.u32.u16 	%r36, %rs112;
	or.b32  	%r37, %r50, %r36;
	add.s16 	%rs113, %rs2, 121;
	mul.hi.u16 	%rs114, %rs113, 1079;
	shr.u16 	%rs115, %rs114, 2;
	mul.lo.s16 	%rs116, %rs115, 243;
	sub.s16 	%rs117, %rs113, %rs116;
	mul.lo.s16 	%rs118, %rs117, 19;
	shr.u16 	%rs119, %rs118, 9;
	cvt.u32.u16 	%r38, %rs119;
	or.b32  	%r39, %r50, %r38;
	add.s16 	%rs120, %rs2, 2;
	and.b16  	%rs121, %rs120, 255;
	mul.lo.s16 	%rs122, %rs121, 19;
	shr.u16 	%rs123, %rs122, 9;
	mul.lo.s16 	%rs124, %rs123, 27;
	sub.s16 	%rs125, %rs120, %rs124;
	cvt.u32.u16 	%r74, %rs125;
	and.b32  	%r40, %r74, 255;
	mul.hi.u16 	%rs3, %rs2, 2341;
	mul.lo.s16 	%rs126, %rs3, 28;
	sub.s16 	%rs4, %rs2, %rs126;
	mul.hi.u16 	%rs127, %rs2, 4682;
	mul.lo.s16 	%rs128, %rs127, 14;
	sub.s16 	%rs5, %rs2, %rs128;
	bar.sync 	0;
	or.b32  	%r75, %r3, %r55;
	setp.eq.s32 	%p7, %r75, 0;
	or.pred  	%p8, %p3, %p7;
	mul.wide.s32 	%rd24, %r67, 4;
	add.s64 	%rd2, %rd1, %rd24;
	mov.f32 	%f256, 0f00000000;
	@%p8 bra 	$L__BB0_2;
	ld.global.nc.f32 	%f256, [%rd2];
$L__BB0_2:
	shl.b32 	%r77, %r1, 2;
	mov.u32 	%r78, _ZZ10candidate3E18PaddedInput_shared;
	add.s32 	%r41, %r78, %r77;
	add.s16 	%rs129, %rs2, 16;
	mul.hi.u16 	%rs130, %rs129, 2428;
	mul.lo.s16 	%rs131, %rs130, 27;
	sub.s16 	%rs132, %rs129, %rs131;
	cvt.u32.u16 	%r79, %rs132;
	setp.eq.s32 	%p9, %r7, 0;
	st.shared.f32 	[%r41], %f256;
	or.b32  	%r80, %r3, %r79;
	setp.eq.s32 	%p10, %r80, 0;
	or.pred  	%p11, %p9, %p10;
	add.s32 	%r82, %r8, %r79;
	add.s16 	%rs133, %rs2, 448;
	mul.hi.u16 	%rs134, %rs133, 1079;
	shr.u16 	%rs135, %rs134, 2;
	mul.lo.s16 	%rs136, %rs135, 3136;
	cvt.u32.u16 	%r83, %rs136;
	add.s32 	%r84, %r82, %r83;
	mad.lo.s32 	%r85, %r6, 56, %r84;
	mul.wide.u32 	%rd25, %r85, 4;
	add.s64 	%rd3, %rd1, %rd25;
	mov.f32 	%f257, 0f00000000;
	@%p11 bra 	$L__BB0_4;
	ld.global.nc.f32 	%f257, [%rd3];
$L__BB0_4:
	add.s16 	%rs137, %rs2, 5;
	mul.hi.u16 	%rs138, %rs137, 2428;
	mul.lo.s16 	%rs139, %rs138, 27;
	sub.s16 	%rs140, %rs137, %rs139;
	cvt.u32.u16 	%r86, %rs140;
	setp.eq.s32 	%p12, %r10, 0;
	st.shared.f32 	[%r41+1792], %f257;
	or.b32  	%r87, %r3, %r86;
	setp.eq.s32 	%p13, %r87, 0;
	or.pred  	%p14, %p12, %p13;
	add.s32 	%r89, %r8, %r86;
	add.s16 	%rs141, %rs2, 896;
	mul.hi.u16 	%rs142, %rs141, 1079;
	shr.u16 	%rs143, %rs142, 2;
	mul.lo.s16 	%rs144, %rs143, 3136;
	cvt.u32.u16 	%r90, %rs144;
	add.s32 	%r91, %r89, %r90;
	mad.lo.s32 	%r92, %r9, 56, %r91;
	mul.wide.u32 	%rd26, %r92, 4;
	add.s64 	%rd4, %rd1, %rd26;
	mov.f32 	%f258, 0f00000000;
	@%p14 bra 	$L__BB0_6;
	ld.global.nc.f32 	%f258, [%rd4];
$L__BB0_6:
	add.s16 	%rs145, %rs2, 21;
	mul.hi.u16 	%rs146, %rs145, 2428;
	mul.lo.s16 	%rs147, %rs146, 27;
	sub.s16 	%rs148, %rs145, %rs147;
	cvt.u32.u16 	%r93, %rs148;
	setp.eq.s32 	%p15, %r12, 0;
	st.shared.f32 	[%r41+3584], %f258;
	or.b32  	%r94, %r3, %r93;
	setp.eq.s32 	%p16, %r94, 0;
	or.pred  	%p17, %p15, %p16;
	add.s32 	%r96, %r8, %r93;
	add.s16 	%rs149, %rs2, 1344;
	mul.hi.u16 	%rs150, %rs149, 1079;
	shr.u16 	%rs151, %rs150, 2;
	mul.lo.s16 	%rs152, %rs151, 3136;
	cvt.u32.u16 	%r97, %rs152;
	add.s32 	%r98, %r96, %r97;
	mad.lo.s32 	%r99, %r11, 56, %r98;
	mul.wide.u32 	%rd27, %r99, 4;
	add.s64 	%rd5, %rd1, %rd27;
	mov.f32 	%f259, 0f00000000;
	@%p17 bra 	$L__BB0_8;
	ld.global.nc.f32 	%f259, [%rd5];
$L__BB0_8:
	add.s16 	%rs153, %rs2, 10;
	mul.hi.u16 	%rs154, %rs153, 2428;
	mul.lo.s16 	%rs155, %rs154, 27;
	sub.s16 	%rs156, %rs153, %rs155;
	cvt.u32.u16 	%r100, %rs156;
	setp.eq.s32 	%p18, %r14, 0;
	st.shared.f32 	[%r41+5376], %f259;
	or.b32  	%r101, %r3, %r100;
	setp.eq.s32 	%p19, %r101, 0;
	or.pred  	%p20, %p18, %p19;
	add.s32 	%r103, %r8, %r100;
	add.s16 	%rs157, %rs2, 1792;
	mul.hi.u16 	%rs158, %rs157, 1079;
	shr.u16 	%rs159, %rs158, 2;
	prmt.b32 	%r104, %r105, %r106, 0x3340U;
	cvt.u32.u16 	%r107, %rs159;
	prmt.b32 	%r108, %r107, 56, 0x3340U;
	prmt.b32 	%r109, %r108, %r104, 0x5410U;
	cvt.u16.u32 	%rs160, %r13;
	mov.b16 	%rs161, 3136;
	mov.b32 	%r110, {%rs161, %rs160};
	mov.b32 	%r111, 0;
	dp2a.lo.u32.u32 	%r112, %r110, %r109, %r111;
	add.s32 	%r113, %r103, %r112;
	mul.wide.u32 	%rd28, %r113, 4;
	add.s64 	%rd6, %rd1, %rd28;
	mov.f32 	%f260, 0f00000000;
	@%p20 bra 	$L__BB0_10;
	ld.global.nc.f32 	%f260, [%rd6];
$L__BB0_10:
	add.s16 	%rs162, %rs2, 26;
	mul.hi.u16 	%rs163, %rs162, 2428;
	mul.lo.s16 	%rs164, %rs163, 27;
	sub.s16 	%rs165, %rs162, %rs164;
	cvt.u32.u16 	%r114, %rs165;
	setp.eq.s32 	%p21, %r16, 0;
	st.shared.f32 	[%r41+7168], %f260;
	or.b32  	%r115, %r3, %r114;
	setp.eq.s32 	%p22, %r115, 0;
	or.pred  	%p23, %p21, %p22;
	add.s32 	%r117, %r8, %r114;
	add.s16 	%rs166, %rs2, 2240;
	mul.hi.u16 	%rs167, %rs166, 1079;
	shr.u16 	%rs168, %rs167, 2;
	mul.lo.s16 	%rs169, %rs168, 3136;
	cvt.u32.u16 	%r118, %rs169;
	add.s32 	%r119, %r117, %r118;
	mad.lo.s32 	%r120, %r15, 56, %r119;
	mul.wide.u32 	%rd29, %r120, 4;
	add.s64 	%rd7, %rd1, %rd29;
	mov.f32 	%f261, 0f00000000;
	@%p23 bra 	$L__BB0_12;
	ld.global.nc.f32 	%f261, [%rd7];
$L__BB0_12:
	cvt.u16.u32 	%rs170, %r17;
	mul.hi.u16 	%rs171, %rs170, 2428;
	mul.lo.s16 	%rs172, %rs171, 27;
	sub.s16 	%rs173, %rs170, %rs172;
	cvt.u32.u16 	%r121, %rs173;
	setp.eq.s32 	%p24, %r19, 0;
	st.shared.f32 	[%r41+8960], %f261;
	or.b32  	%r122, %r3, %r121;
	setp.eq.s32 	%p25, %r122, 0;
	or.pred  	%p26, %p24, %p25;
	add.s32 	%r124, %r8, %r121;
	add.s16 	%rs174, %rs2, 2688;
	mul.hi.u16 	%rs175, %rs174, 1079;
	shr.u16 	%rs176, %rs175, 2;
	prmt.b32 	%r125, %r126, %r127, 0x3340U;
	cvt.u32.u16 	%r128, %rs176;
	prmt.b32 	%r129, %r128, 56, 0x3340U;
	prmt.b32 	%r130, %r129, %r125, 0x5410U;
	cvt.u16.u32 	%rs177, %r18;
	mov.b16 	%rs178, 3136;
	mov.b32 	%r131, {%rs178, %rs177};
	mov.b32 	%r132, 0;
	dp2a.lo.u32.u32 	%r133, %r131, %r130, %r132;
	add.s32 	%r134, %r124, %r133;
	mul.wide.u32 	%rd30, %r134, 4;
	add.s64 	%rd8, %rd1, %rd30;
	mov.f32 	%f262, 0f00000000;
	@%p26 bra 	$L__BB0_14;
	ld.global.nc.f32 	%f262, [%rd8];
$L__BB0_14:
	add.s16 	%rs179, %rs2, 4;
	mul.hi.u16 	%rs180, %rs179, 2428;
	mul.lo.s16 	%rs181, %rs180, 27;
	sub.s16 	%rs182, %rs179, %rs181;
	cvt.u32.u16 	%r135, %rs182;
	setp.eq.s32 	%p27, %r21, 0;
	st.shared.f32 	[%r41+10752], %f262;
	or.b32  	%r136, %r3, %r135;
	setp.eq.s32 	%p28, %r136, 0;
	or.pred  	%p29, %p27, %p28;
	add.s32 	%r138, %r8, %r135;
	add.s16 	%rs183, %rs2, 3136;
	mul.hi.u16 	%rs184, %rs183, 1079;
	shr.u16 	%rs185, %rs184, 2;
	prmt.b32 	%r139, %r140, %r141, 0x3340U;
	cvt.u32.u16 	%r142, %rs185;
	prmt.b32 	%r143, %r142, 56, 0x3340U;
	prmt.b32 	%r144, %r143, %r139, 0x5410U;
	cvt.u16.u32 	%rs186, %r20;
	mov.b16 	%rs187, 3136;
	mov.b32 	%r145, {%rs187, %rs186};
	mov.b32 	%r146, 0;
	dp2a.lo.u32.u32 	%r147, %r145, %r144, %r146;
	add.s32 	%r148, %r138, %r147;
	mul.wide.u32 	%rd31, %r148, 4;
	add.s64 	%rd9, %rd1, %rd31;
	mov.f32 	%f263, 0f00000000;
	@%p29 bra 	$L__BB0_16;
	ld.global.nc.f32 	%f263, [%rd9];
$L__BB0_16:
	add.s16 	%rs188, %rs2, 20;
	mul.hi.u16 	%rs189, %rs188, 2428;
	mul.lo.s16 	%rs190, %rs189, 27;
	sub.s16 	%rs191, %rs188, %rs190;
	cvt.u32.u16 	%r149, %rs191;
	setp.eq.s32 	%p30, %r23, 0;
	st.shared.f32 	[%r41+12544], %f263;
	or.b32  	%r150, %r3, %r149;
	setp.eq.s32 	%p31, %r150, 0;
	or.pred  	%p32, %p30, %p31;
	add.s32 	%r152, %r8, %r149;
	or.b16  	%rs192, %rs2, 3584;
	mul.hi.u16 	%rs193, %rs192, 1079;
	shr.u16 	%rs194, %rs193, 2;
	prmt.b32 	%r153, %r154, %r155, 0x3340U;
	cvt.u32.u16 	%r156, %rs194;
	prmt.b32 	%r157, %r156, 56, 0x3340U;
	prmt.b32 	%r158, %r157, %r153, 0x5410U;
	cvt.u16.u32 	%rs195, %r22;
	mov.b16 	%rs196, 3136;
	mov.b32 	%r159, {%rs196, %rs195};
	mov.b32 	%r160, 0;
	dp2a.lo.u32.u32 	%r161, %r159, %r158, %r160;
	add.s32 	%r162, %r152, %r161;
	mul.wide.u32 	%rd32, %r162, 4;
	add.s64 	%rd10, %rd1, %rd32;
	mov.f32 	%f264, 0f00000000;
	@%p32 bra 	$L__BB0_18;
	ld.global.nc.f32 	%f264, [%rd10];
$L__BB0_18:
	add.s16 	%rs197, %rs2, 9;
	mul.hi.u16 	%rs198, %rs197, 2428;
	mul.lo.s16 	%rs199, %rs198, 27;
	sub.s16 	%rs200, %rs197, %rs199;
	cvt.u32.u16 	%r163, %rs200;
	setp.eq.s32 	%p33, %r25, 0;
	st.shared.f32 	[%r41+14336], %f264;
	or.b32  	%r164, %r3, %r163;
	setp.eq.s32 	%p34, %r164, 0;
	or.pred  	%p35, %p33, %p34;
	add.s32 	%r166, %r8, %r163;
	add.s16 	%rs201, %rs2, 4032;
	mul.hi.u16 	%rs202, %rs201, 8631;
	shr.u16 	%rs203, %rs202, 5;
	prmt.b32 	%r167, %r168, %r169, 0x3340U;
	cvt.u32.u16 	%r170, %rs203;
	prmt.b32 	%r171, %r170, 56, 0x3340U;
	prmt.b32 	%r172, %r171, %r167, 0x5410U;
	cvt.u16.u32 	%rs204, %r24;
	mov.b16 	%rs205, 3136;
	mov.b32 	%r173, {%rs205, %rs204};
	mov.b32 	%r174, 0;
	dp2a.lo.u32.u32 	%r175, %r173, %r172, %r174;
	add.s32 	%r176, %r166, %r175;
	mul.wide.u32 	%rd33, %r176, 4;
	add.s64 	%rd11, %rd1, %rd33;
	mov.f32 	%f265, 0f00000000;
	@%p35 bra 	$L__BB0_20;
	ld.global.nc.f32 	%f265, [%rd11];
$L__BB0_20:
	add.s16 	%rs206, %rs2, 25;
	mul.hi.u16 	%rs207, %rs206, 2428;
	mul.lo.s16 	%rs208, %rs207, 27;
	sub.s16 	%rs209, %rs206, %rs208;
	cvt.u32.u16 	%r177, %rs209;
	setp.eq.s32 	%p36, %r27, 0;
	st.shared.f32 	[%r41+16128], %f265;
	or.b32  	%r178, %r3, %r177;
	setp.eq.s32 	%p37, %r178, 0;
	or.pred  	%p38, %p36, %p37;
	add.s32 	%r180, %r8, %r177;
	add.s16 	%rs210, %rs2, 4480;
	mul.hi.u16 	%rs211, %rs210, 8631;
	shr.u16 	%rs212, %rs211, 5;
	prmt.b32 	%r181, %r182, %r183, 0x3340U;
	cvt.u32.u16 	%r184, %rs212;
	prmt.b32 	%r185, %r184, 56, 0x3340U;
	prmt.b32 	%r186, %r185, %r181, 0x5410U;
	cvt.u16.u32 	%rs213, %r26;
	mov.b16 	%rs214, 3136;
	mov.b32 	%r187, {%rs214, %rs213};
	mov.b32 	%r188, 0;
	dp2a.lo.u32.u32 	%r189, %r187, %r186, %r188;
	add.s32 	%r190, %r180, %r189;
	mul.wide.u32 	%rd34, %r190, 4;
	add.s64 	%rd12, %rd1, %rd34;
	mov.f32 	%f266, 0f00000000;
	@%p38 bra 	$L__BB0_22;
	ld.global.nc.f32 	%f266, [%rd12];
$L__BB0_22:
	add.s16 	%rs215, %rs2, 14;
	mul.hi.u16 	%rs216, %rs215, 2428;
	mul.lo.s16 	%rs217, %rs216, 27;
	sub.s16 	%rs218, %rs215, %rs217;
	cvt.u32.u16 	%r191, %rs218;
	setp.eq.s32 	%p39, %r29, 0;
	st.shared.f32 	[%r41+17920], %f266;
	or.b32  	%r192, %r3, %r191;
	setp.eq.s32 	%p40, %r192, 0;
	or.pred  	%p41, %p39, %p40;
	add.s32 	%r194, %r8, %r191;
	add.s16 	%rs219, %rs2, 4928;
	mul.hi.u16 	%rs220, %rs219, 8631;
	shr.u16 	%rs221, %rs220, 5;
	prmt.b32 	%r195, %r196, %r197, 0x3340U;
	cvt.u32.u16 	%r198, %rs221;
	prmt.b32 	%r199, %r198, 56, 0x3340U;
	prmt.b32 	%r200, %r199, %r195, 0x5410U;
	cvt.u16.u32 	%rs222, %r28;
	mov.b16 	%rs223, 3136;
	mov.b32 	%r201, {%rs223, %rs222};
	mov.b32 	%r202, 0;
	dp2a.lo.u32.u32 	%r203, %r201, %r200, %r202;
	add.s32 	%r204, %r194, %r203;
	mul.wide.u32 	%rd35, %r204, 4;
	add.s64 	%rd13, %rd1, %rd35;
	mov.f32 	%f267, 0f00000000;
	@%p41 bra 	$L__BB0_24;
	ld.global.nc.f32 	%f267, [%rd13];
$L__BB0_24:
	add.s16 	%rs224, %rs2, 3;
	mul.hi.u16 	%rs225, %rs224, 2428;
	mul.lo.s16 	%rs226, %rs225, 27;
	sub.s16 	%rs227, %rs224, %rs226;
	cvt.u32.u16 	%r205, %rs227;
	setp.eq.s32 	%p42, %r31, 0;
	st.shared.f32 	[%r41+19712], %f267;
	or.b32  	%r206, %r3, %r205;
	setp.eq.s32 	%p43, %r206, 0;
	or.pred  	%p44, %p42, %p43;
	add.s32 	%r208, %r8, %r205;
	add.s16 	%rs228, %rs2, 5376;
	mul.hi.u16 	%rs229, %rs228, 8631;
	shr.u16 	%rs230, %rs229, 5;
	prmt.b32 	%r209, %r210, %r211, 0x3340U;
	cvt.u32.u16 	%r212, %rs230;
	prmt.b32 	%r213, %r212, 56, 0x3340U;
	prmt.b32 	%r214, %r213, %r209, 0x5410U;
	cvt.u16.u32 	%rs231, %r30;
	mov.b16 	%rs232, 3136;
	mov.b32 	%r215, {%rs232, %rs231};
	mov.b32 	%r216, 0;
	dp2a.lo.u32.u32 	%r217, %r215, %r214, %r216;
	add.s32 	%r218, %r208, %r217;
	mul.wide.u32 	%rd36, %r218, 4;
	add.s64 	%rd14, %rd1, %rd36;
	mov.f32 	%f268, 0f00000000;
	@%p44 bra 	$L__BB0_26;
	ld.global.nc.f32 	%f268, [%rd14];
$L__BB0_26:
	add.s16 	%rs233, %rs2, 19;
	mul.hi.u16 	%rs234, %rs233, 2428;
	mul.lo.s16 	%rs235, %rs234, 27;
	sub.s16 	%rs236, %rs233, %rs235;
	cvt.u32.u16 	%r219, %rs236;
	setp.eq.s32 	%p45, %r33, 0;
	st.shared.f32 	[%r41+21504], %f268;
	or.b32  	%r220, %r3, %r219;
	setp.eq.s32 	%p46, %r220, 0;
	or.pred  	%p47, %p45, %p46;
	add.s32 	%r222, %r8, %r219;
	add.s16 	%rs237, %rs2, 5824;
	mul.hi.u16 	%rs238, %rs237, 8631;
	shr.u16 	%rs239, %rs238, 5;
	prmt.b32 	%r223, %r224, %r225, 0x3340U;
	cvt.u32.u16 	%r226, %rs239;
	prmt.b32 	%r227, %r226, 56, 0x3340U;
	prmt.b32 	%r228, %r227, %r223, 0x5410U;
	cvt.u16.u32 	%rs240, %r32;
	mov.b16 	%rs241, 3136;
	mov.b32 	%r229, {%rs241, %rs240};
	mov.b32 	%r230, 0;
	dp2a.lo.u32.u32 	%r231, %r229, %r228, %r230;
	add.s32 	%r232, %r222, %r231;
	mul.wide.u32 	%rd37, %r232, 4;
	add.s64 	%rd15, %rd1, %rd37;
	mov.f32 	%f269, 0f00000000;
	@%p47 bra 	$L__BB0_28;
	ld.global.nc.f32 	%f269, [%rd15];
$L__BB0_28:
	add.s16 	%rs242, %rs2, 8;
	mul.hi.u16 	%rs243, %rs242, 2428;
	mul.lo.s16 	%rs244, %rs243, 27;
	sub.s16 	%rs245, %rs242, %rs244;
	cvt.u32.u16 	%r233, %rs245;
	setp.eq.s32 	%p48, %r35, 0;
	st.shared.f32 	[%r41+23296], %f269;
	or.b32  	%r234, %r3, %r233;
	setp.eq.s32 	%p49, %r234, 0;
	or.pred  	%p50, %p48, %p49;
	add.s32 	%r236, %r8, %r233;
	add.s16 	%rs246, %rs2, 6272;
	mul.hi.u16 	%rs247, %rs246, 8631;
	shr.u16 	%rs248, %rs247, 5;
	prmt.b32 	%r237, %r238, %r239, 0x3340U;
	cvt.u32.u16 	%r240, %rs248;
	prmt.b32 	%r241, %r240, 56, 0x3340U;
	prmt.b32 	%r242, %r241, %r237, 0x5410U;
	cvt.u16.u32 	%rs249, %r34;
	mov.b16 	%rs250, 3136;
	mov.b32 	%r243, {%rs250, %rs249};
	mov.b32 	%r244, 0;
	dp2a.lo.u32.u32 	%r245, %r243, %r242, %r244;
	add.s32 	%r246, %r236, %r245;
	mul.wide.u32 	%rd38, %r246, 4;
	add.s64 	%rd16, %rd1, %rd38;
	mov.f32 	%f270, 0f00000000;
	@%p50 bra 	$L__BB0_30;
	ld.global.nc.f32 	%f270, [%rd16];
$L__BB0_30:
	add.s16 	%rs251, %rs2, 24;
	mul.hi.u16 	%rs252, %rs251, 2428;
	mul.lo.s16 	%rs253, %rs252, 27;
	sub.s16 	%rs254, %rs251, %rs253;
	cvt.u32.u16 	%r247, %rs254;
	setp.eq.s32 	%p51, %r37, 0;
	st.shared.f32 	[%r41+25088], %f270;
	or.b32  	%r248, %r3, %r247;
	setp.eq.s32 	%p52, %r248, 0;
	or.pred  	%p53, %p51, %p52;
	add.s32 	%r250, %r8, %r247;
	add.s16 	%rs255, %rs2, 6720;
	mul.hi.u16 	%rs256, %rs255, 8631;
	shr.u16 	%rs257, %rs256, 5;
	prmt.b32 	%r251, %r252, %r253, 0x3340U;
	cvt.u32.u16 	%r254, %rs257;
	prmt.b32 	%r255, %r254, 56, 0x3340U;
	prmt.b32 	%r256, %r255, %r251, 0x5410U;
	cvt.u16.u32 	%rs258, %r36;
	mov.b16 	%rs259, 3136;
	mov.b32 	%r257, {%rs259, %rs258};
	mov.b32 	%r258, 0;
	dp2a.lo.u32.u32 	%r259, %r257, %r256, %r258;
	add.s32 	%r260, %r250, %r259;
	mul.wide.u32 	%rd39, %r260, 4;
	add.s64 	%rd17, %rd1, %rd39;
	mov.f32 	%f271, 0f00000000;
	@%p53 bra 	$L__BB0_32;
	ld.global.nc.f32 	%f271, [%rd17];
$L__BB0_32:
	add.s16 	%rs260, %rs2, 13;
	mul.hi.u16 	%rs261, %rs260, 2428;
	mul.lo.s16 	%rs262, %rs261, 27;
	sub.s16 	%rs263, %rs260, %rs262;
	cvt.u32.u16 	%r261, %rs263;
	setp.eq.s32 	%p54, %r39, 0;
	st.shared.f32 	[%r41+26880], %f271;
	or.b32  	%r262, %r3, %r261;
	setp.eq.s32 	%p55, %r262, 0;
	or.pred  	%p56, %p54, %p55;
	add.s32 	%r264, %r8, %r261;
	or.b16  	%rs264, %rs2, 7168;
	mul.hi.u16 	%rs265, %rs264, 8631;
	shr.u16 	%rs266, %rs265, 5;
	prmt.b32 	%r265, %r266, %r267, 0x3340U;
	cvt.u32.u16 	%r268, %rs266;
	prmt.b32 	%r269, %r268, 56, 0x3340U;
	prmt.b32 	%r270, %r269, %r265, 0x5410U;
	cvt.u16.u32 	%rs267, %r38;
	mov.b16 	%rs268, 3136;
	mov.b32 	%r271, {%rs268, %rs267};
	mov.b32 	%r272, 0;
	dp2a.lo.u32.u32 	%r273, %r271, %r270, %r272;
	add.s32 	%r274, %r264, %r273;
	mul.wide.u32 	%rd40, %r274, 4;
	add.s64 	%rd18, %rd1, %rd40;
	mov.f32 	%f272, 0f00000000;
	@%p56 bra 	$L__BB0_34;
	ld.global.nc.f32 	%f272, [%rd18];
$L__BB0_34:
	ld.param.u64 	%rd47, [candidate3_param_1];
	shl.b32 	%r275, %r1, 2;
	mov.u32 	%r276, _ZZ10candidate3E13kernel_shared;
	add.s32 	%r42, %r276, %r275;
	setp.gt.u32 	%p57, %r1, 159;
	st.shared.f32 	[%r41+28672], %f272;
	mul.lo.s32 	%r277, %r1, 3;
	mad.lo.s32 	%r278, %r4, 288, %r277;
	cvta.to.global.u64 	%rd41, %rd47;
	mul.wide.u32 	%rd42, %r278, 4;
	add.s64 	%rd19, %rd41, %rd42;
	add.s32 	%r279, %r8, %r40;
	add.s16 	%rs269, %rs2, 7616;
	mul.hi.u16 	%rs270, %rs269, 8631;
	shr.u16 	%rs271, %rs270, 5;
	prmt.b32 	%r280, %r281, %r282, 0x3340U;
	cvt.u32.u16 	%r283, %rs271;
	prmt.b32 	%r284, %r283, 56, 0x3340U;
	prmt.b32 	%r285, %r284, %r280, 0x5410U;
	add.s16 	%rs272, %rs2, 83;
	and.b16  	%rs273, %rs272, 255;
	mul.lo.s16 	%rs274, %rs273, 19;
	shr.u16 	%rs275, %rs274, 9;
	mov.b16 	%rs276, 3136;
	mov.b32 	%r286, {%rs276, %rs275};
	mov.b32 	%r287, 0;
	dp2a.lo.u32.u32 	%r288, %r286, %r285, %r287;
	add.s32 	%r289, %r279, %r288;
	mul.wide.u32 	%rd43, %r289, 4;
	add.s64 	%rd20, %rd1, %rd43;
	@%p57 bra 	$L__BB0_39;
	or.b32  	%r290, %r3, %r40;
	setp.eq.s32 	%p58, %r290, 0;
	mov.f32 	%f273, 0f00000000;
	@%p58 bra 	$L__BB0_37;
	ld.global.nc.f32 	%f273, [%rd20];
$L__BB0_37:
	setp.gt.u32 	%p59, %r1, 95;
	st.shared.f32 	[%r41+30464], %f273;
	@%p59 bra 	$L__BB0_39;
	ld.global.nc.f32 	%f131, [%rd19];
	st.shared.f32 	[%r42], %f131;
$L__BB0_39:
	shl.b16 	%rs277, %rs5, 1;
	cvt.u32.u16 	%r291, %rs277;
	setp.gt.u16 	%p60, %rs4, 13;
	selp.b32 	%r292, 54, 0, %p60;
	mul.wide.u16 	%r293, %rs3, 243;
	add.s32 	%r294, %r293, %r292;
	add.s32 	%r295, %r294, %r291;
	shl.b32 	%r296, %r295, 2;
	mov.u32 	%r297, _ZZ10candidate3E18PaddedInput_shared;
	add.s32 	%r43, %r297, %r296;
	mul.wide.u16 	%r298, %rs3, 12;
	mov.u32 	%r299, _ZZ10candidate3E13kernel_shared;
	add.s32 	%r44, %r299, %r298;
	bar.sync 	0;
	ld.shared.f32 	%f133, [%r43];
	ld.shared.f32 	%f134, [%r44];
	fma.rn.f32 	%f135, %f133, %f134, 0f00000000;
	ld.shared.f32 	%f136, [%r43+432];
	fma.rn.f32 	%f137, %f134, %f136, 0f00000000;
	ld.shared.f32 	%f138, [%r43+15552];
	ld.shared.f32 	%f139, [%r44+192];
	fma.rn.f32 	%f140, %f138, %f139, 0f00000000;
	ld.shared.f32 	%f141, [%r43+15984];
	fma.rn.f32 	%f142, %f139, %f141, 0f00000000;
	ld.shared.f32 	%f143, [%r43+108];
	ld.shared.f32 	%f144, [%r44+4];
	fma.rn.f32 	%f145, %f143, %f144, %f135;
	ld.shared.f32 	%f146, [%r43+540];
	fma.rn.f32 	%f147, %f144, %f146, %f137;
	ld.shared.f32 	%f148, [%r43+15660];
	ld.shared.f32 	%f149, [%r44+196];
	fma.rn.f32 	%f150, %f148, %f149, %f140;
	ld.shared.f32 	%f151, [%r43+16092];
	fma.rn.f32 	%f152, %f149, %f151, %f142;
	ld.shared.f32 	%f153, [%r43+216];
	ld.shared.f32 	%f154, [%r44+8];
	fma.rn.f32 	%f37, %f153, %f154, %f145;
	ld.shared.f32 	%f155, [%r43+648];
	fma.rn.f32 	%f38, %f154, %f155, %f147;
	ld.shared.f32 	%f156, [%r43+15768];
	ld.shared.f32 	%f157, [%r44+200];
	fma.rn.f32 	%f39, %f156, %f157, %f150;
	ld.shared.f32 	%f158, [%r43+16200];
	fma.rn.f32 	%f40, %f157, %f158, %f152;
	bar.sync 	0;
	mov.f32 	%f274, 0f00000000;
	@%p3 bra 	$L__BB0_41;
	ld.global.nc.f32 	%f274, [%rd2+4];
$L__BB0_41:
	st.shared.f32 	[%r41], %f274;
	mov.f32 	%f275, 0f00000000;
	@%p9 bra 	$L__BB0_43;
	ld.global.nc.f32 	%f275, [%rd3+4];
$L__BB0_43:
	st.shared.f32 	[%r41+1792], %f275;
	mov.f32 	%f276, 0f00000000;
	@%p12 bra 	$L__BB0_45;
	ld.global.nc.f32 	%f276, [%rd4+4];
$L__BB0_45:
	setp.eq.s32 	%p64, %r12, 0;
	st.shared.f32 	[%r41+3584], %f276;
	mov.f32 	%f277, 0f00000000;
	@%p64 bra 	$L__BB0_47;
	ld.global.nc.f32 	%f277, [%rd5+4];
$L__BB0_47:
	setp.eq.s32 	%p65, %r14, 0;
	st.shared.f32 	[%r41+5376], %f277;
	mov.f32 	%f278, 0f00000000;
	@%p65 bra 	$L__BB0_49;
	ld.global.nc.f32 	%f278, [%rd6+4];
$L__BB0_49:
	setp.eq.s32 	%p66, %r16, 0;
	st.shared.f32 	[%r41+7168], %f278;
	mov.f32 	%f279, 0f00000000;
	@%p66 bra 	$L__BB0_51;
	ld.global.nc.f32 	%f279, [%rd7+4];
$L__BB0_51:
	setp.eq.s32 	%p67, %r19, 0;
	st.shared.f32 	[%r41+8960], %f279;
	mov.f32 	%f280, 0f00000000;
	@%p67 bra 	$L__BB0_53;
	ld.global.nc.f32 	%f280, [%rd8+4];
$L__BB0_53:
	setp.eq.s32 	%p68, %r21, 0;
	st.shared.f32 	[%r41+10752], %f280;
	mov.f32 	%f281, 0f00000000;
	@%p68 bra 	$L__BB0_55;
	ld.global.nc.f32 	%f281, [%rd9+4];
$L__BB0_55:
	setp.eq.s32 	%p69, %r23, 0;
	st.shared.f32 	[%r41+12544], %f281;
	mov.f32 	%f282, 0f00000000;
	@%p69 bra 	$L__BB0_57;
	ld.global.nc.f32 	%f282, [%rd10+4];
$L__BB0_57:
	setp.eq.s32 	%p70, %r25, 0;
	st.shared.f32 	[%r41+14336], %f282;
	mov.f32 	%f283, 0f00000000;
	@%p70 bra 	$L__BB0_59;
	ld.global.nc.f32 	%f283, [%rd11+4];
$L__BB0_59:
	setp.eq.s32 	%p71, %r27, 0;
	st.shared.f32 	[%r41+16128], %f283;
	mov.f32 	%f284, 0f00000000;
	@%p71 bra 	$L__BB0_61;
	ld.global.nc.f32 	%f284, [%rd12+4];
$L__BB0_61:
	setp.eq.s32 	%p72, %r29, 0;
	st.shared.f32 	[%r41+17920], %f284;
	mov.f32 	%f285, 0f00000000;
	@%p72 bra 	$L__BB0_63;
	ld.global.nc.f32 	%f285, [%rd13+4];
$L__BB0_63:
	setp.eq.s32 	%p73, %r31, 0;
	st.shared.f32 	[%r41+19712], %f285;
	mov.f32 	%f286, 0f00000000;
	@%p73 bra 	$L__BB0_65;
	ld.global.nc.f32 	%f286, [%rd14+4];
$L__BB0_65:
	setp.eq.s32 	%p74, %r33, 0;
	st.shared.f32 	[%r41+21504], %f286;
	mov.f32 	%f287, 0f00000000;
	@%p74 bra 	$L__BB0_67;
	ld.global.nc.f32 	%f287, [%rd15+4];
$L__BB0_67:
	setp.eq.s32 	%p75, %r35, 0;
	st.shared.f32 	[%r41+23296], %f287;
	mov.f32 	%f288, 0f00000000;
	@%p75 bra 	$L__BB0_69;
	ld.global.nc.f32 	%f288, [%rd16+4];
$L__BB0_69:
	setp.eq.s32 	%p76, %r37, 0;
	st.shared.f32 	[%r41+25088], %f288;
	mov.f32 	%f289, 0f00000000;
	@%p76 bra 	$L__BB0_71;
	ld.global.nc.f32 	%f289, [%rd17+4];
$L__BB0_71:
	st.shared.f32 	[%r41+26880], %f289;
	mov.f32 	%f290, 0f00000000;
	@%p54 bra 	$L__BB0_73;
	ld.global.nc.f32 	%f290, [%rd18+4];
$L__BB0_73:
	st.shared.f32 	[%r41+28672], %f290;
	@%p57 bra 	$L__BB0_76;
	setp.gt.u32 	%p79, %r1, 95;
	ld.global.nc.f32 	%f175, [%rd20+4];
	st.shared.f32 	[%r41+30464], %f175;
	@%p79 bra 	$L__BB0_76;
	ld.global.nc.f32 	%f176, [%rd19+4];
	st.shared.f32 	[%r42], %f176;
$L__BB0_76:
	setp.eq.s32 	%p80, %r2, 0;
	bar.sync 	0;
	ld.shared.f32 	%f178, [%r43];
	ld.shared.f32 	%f179, [%r44];
	fma.rn.f32 	%f180, %f178, %f179, %f37;
	ld.shared.f32 	%f181, [%r43+432];
	fma.rn.f32 	%f182, %f179, %f181, %f38;
	ld.shared.f32 	%f183, [%r43+15552];
	ld.shared.f32 	%f184, [%r44+192];
	fma.rn.f32 	%f185, %f183, %f184, %f39;
	ld.shared.f32 	%f186, [%r43+15984];
	fma.rn.f32 	%f187, %f184, %f186, %f40;
	ld.shared.f32 	%f188, [%r43+108];
	ld.shared.f32 	%f189, [%r44+4];
	fma.rn.f32 	%f190, %f188, %f189, %f180;
	ld.shared.f32 	%f191, [%r43+540];
	fma.rn.f32 	%f192, %f189, %f191, %f182;
	ld.shared.f32 	%f193, [%r43+15660];
	ld.shared.f32 	%f194, [%r44+196];
	fma.rn.f32 	%f195, %f193, %f194, %f185;
	ld.shared.f32 	%f196, [%r43+16092];
	fma.rn.f32 	%f197, %f194, %f196, %f187;
	ld.shared.f32 	%f198, [%r43+216];
	ld.shared.f32 	%f199, [%r44+8];
	fma.rn.f32 	%f75, %f198, %f199, %f190;
	ld.shared.f32 	%f200, [%r43+648];
	fma.rn.f32 	%f76, %f199, %f200, %f192;
	ld.shared.f32 	%f201, [%r43+15768];
	ld.shared.f32 	%f202, [%r44+200];
	fma.rn.f32 	%f77, %f201, %f202, %f195;
	ld.shared.f32 	%f203, [%r43+16200];
	fma.rn.f32 	%f78, %f202, %f203, %f197;
	bar.sync 	0;
	mov.f32 	%f291, 0f00000000;
	@%p80 bra 	$L__BB0_78;
	ld.global.nc.f32 	%f291, [%rd2+8];
$L__BB0_78:
	setp.eq.s32 	%p81, %r7, 0;
	st.shared.f32 	[%r41], %f291;
	mov.f32 	%f292, 0f00000000;
	@%p81 bra 	$L__BB0_80;
	ld.global.nc.f32 	%f292, [%rd3+8];
$L__BB0_80:
	setp.eq.s32 	%p82, %r10, 0;
	st.shared.f32 	[%r41+1792], %f292;
	mov.f32 	%f293, 0f00000000;
	@%p82 bra 	$L__BB0_82;
	ld.global.nc.f32 	%f293, [%rd4+8];
$L__BB0_82:
	st.shared.f32 	[%r41+3584], %f293;
	mov.f32 	%f294, 0f00000000;
	@%p64 bra 	$L__BB0_84;
	ld.global.nc.f32 	%f294, [%rd5+8];
$L__BB0_84:
	st.shared.f32 	[%r41+5376], %f294;
	mov.f32 	%f295, 0f00000000;
	@%p65 bra 	$L__BB0_86;
	ld.global.nc.f32 	%f295, [%rd6+8];
$L__BB0_86:
	st.shared.f32 	[%r41+7168], %f295;
	mov.f32 	%f296, 0f00000000;
	@%p66 bra 	$L__BB0_88;
	ld.global.nc.f32 	%f296, [%rd7+8];
$L__BB0_88:
	setp.eq.s32 	%p86, %r19, 0;
	st.shared.f32 	[%r41+8960], %f296;
	mov.f32 	%f297, 0f00000000;
	@%p86 bra 	$L__BB0_90;
	ld.global.nc.f32 	%f297, [%rd8+8];
$L__BB0_90:
	setp.eq.s32 	%p87, %r21, 0;
	st.shared.f32 	[%r41+10752], %f297;
	mov.f32 	%f298, 0f00000000;
	@%p87 bra 	$L__BB0_92;
	ld.global.nc.f32 	%f298, [%rd9+8];
$L__BB0_92:
	setp.eq.s32 	%p88, %r23, 0;
	st.shared.f32 	[%r41+12544], %f298;
	mov.f32 	%f299, 0f00000000;
	@%p88 bra 	$L__BB0_94;
	ld.global.nc.f32 	%f299, [%rd10+8];
$L__BB0_94:
	setp.eq.s32 	%p89, %r25, 0;
	st.shared.f32 	[%r41+14336], %f299;
	mov.f32 	%f300, 0f00000000;
	@%p89 bra 	$L__BB0_96;
	ld.global.nc.f32 	%f300, [%rd11+8];
$L__BB0_96:
	setp.eq.s32 	%p90, %r27, 0;
	st.shared.f32 	[%r41+16128], %f300;
	mov.f32 	%f301, 0f00000000;
	@%p90 bra 	$L__BB0_98;
	ld.global.nc.f32 	%f301, [%rd12+8];
$L__BB0_98:
	setp.eq.s32 	%p91, %r29, 0;
	st.shared.f32 	[%r41+17920], %f301;
	mov.f32 	%f302, 0f00000000;
	@%p91 bra 	$L__BB0_100;
	ld.global.nc.f32 	%f302, [%rd13+8];
$L__BB0_100:
	setp.eq.s32 	%p92, %r31, 0;
	st.shared.f32 	[%r41+19712], %f302;
	mov.f32 	%f303, 0f00000000;
	@%p92 bra 	$L__BB0_102;
	ld.global.nc.f32 	%f303, [%rd14+8];
$L__BB0_102:
	setp.eq.s32 	%p93, %r33, 0;
	st.shared.f32 	[%r41+21504], %f303;
	mov.f32 	%f304, 0f00000000;
	@%p93 bra 	$L__BB0_104;
	ld.global.nc.f32 	%f304, [%rd15+8];
$L__BB0_104:
	setp.eq.s32 	%p94, %r35, 0;
	st.shared.f32 	[%r41+23296], %f304;
	mov.f32 	%f305, 0f00000000;
	@%p94 bra 	$L__BB0_106;
	ld.global.nc.f32 	%f305, [%rd16+8];
$L__BB0_106:
	setp.eq.s32 	%p95, %r37, 0;
	st.shared.f32 	[%r41+25088], %f305;
	mov.f32 	%f306, 0f00000000;
	@%p95 bra 	$L__BB0_108;
	ld.global.nc.f32 	%f306, [%rd17+8];
$L__BB0_108:
	setp.eq.s32 	%p96, %r39, 0;
	st.shared.f32 	[%r41+26880], %f306;
	mov.f32 	%f307, 0f00000000;
	@%p96 bra 	$L__BB0_110;
	ld.global.nc.f32 	%f307, [%rd18+8];
$L__BB0_110:
	setp.gt.u32 	%p97, %r1, 159;
	st.shared.f32 	[%r41+28672], %f307;
	@%p97 bra 	$L__BB0_113;
	setp.gt.u32 	%p98, %r1, 95;
	ld.global.nc.f32 	%f220, [%rd20+8];
	st.shared.f32 	[%r41+30464], %f220;
	@%p98 bra 	$L__BB0_113;
	ld.global.nc.f32 	%f221, [%rd19+8];
	st.shared.f32 	[%r42], %f221;
$L__BB0_113:
	ld.param.u64 	%rd48, [candidate3_param_2];
	setp.gt.u16 	%p99, %rs4, 13;
	bar.sync 	0;
	ld.shared.f32 	%f222, [%r43];
	ld.shared.f32 	%f223, [%r44];
	fma.rn.f32 	%f224, %f222, %f223, %f75;
	ld.shared.f32 	%f225, [%r43+432];
	fma.rn.f32 	%f226, %f223, %f225, %f76;
	ld.shared.f32 	%f227, [%r43+15552];
	ld.shared.f32 	%f228, [%r44+192];
	fma.rn.f32 	%f229, %f227, %f228, %f77;
	ld.shared.f32 	%f230, [%r43+15984];
	fma.rn.f32 	%f231, %f228, %f230, %f78;
	ld.shared.f32 	%f232, [%r43+108];
	ld.shared.f32 	%f233, [%r44+4];
	fma.rn.f32 	%f234, %f232, %f233, %f224;
	ld.shared.f32 	%f235, [%r43+540];
	fma.rn.f32 	%f236, %f233, %f235, %f226;
	ld.shared.f32 	%f237, [%r43+15660];
	ld.shared.f32 	%f238, [%r44+196];
	fma.rn.f32 	%f239, %f237, %f238, %f229;
	ld.shared.f32 	%f240, [%r43+16092];
	fma.rn.f32 	%f241, %f238, %f240, %f231;
	ld.shared.f32 	%f242, [%r43+216];
	ld.shared.f32 	%f243, [%r44+8];
	fma.rn.f32 	%f244, %f242, %f243, %f234;
	ld.shared.f32 	%f245, [%r43+648];
	fma.rn.f32 	%f246, %f243, %f245, %f236;
	ld.shared.f32 	%f247, [%r43+15768];
	ld.shared.f32 	%f248, [%r44+200];
	fma.rn.f32 	%f249, %f247, %f248, %f239;
	ld.shared.f32 	%f250, [%r43+16200];
	fma.rn.f32 	%f251, %f248, %f250, %f241;
	cvta.to.global.u64 	%rd44, %rd48;
	max.f32 	%f252, %f244, 0f00000000;
	mul.lo.s32 	%r300, %r4, 25088;
	mul.lo.s16 	%rs278, %rs3, 784;
	cvt.u32.u16 	%r301, %rs278;
	selp.b32 	%r302, 28, 0, %p99;
	selp.b32 	%r303, 14, 0, %p1;
	cvt.u32.u16 	%r304, %rs5;
	or.b32  	%r305, %r303, %r300;
	mad.lo.s32 	%r306, %r5, 112, %r305;
	add.s32 	%r307, %r306, %r304;
	add.s32 	%r308, %r307, %r301;
	add.s32 	%r309, %r308, %r302;
	mul.wide.u32 	%rd45, %r309, 4;
	add.s64 	%rd46, %rd44, %rd45;
	st.global.f32 	[%rd46], %f252;
	max.f32 	%f253, %f246, 0f00000000;
	st.global.f32 	[%rd46+224], %f253;
	max.f32 	%f254, %f249, 0f00000000;
	st.global.f32 	[%rd46+50176], %f254;
	max.f32 	%f255, %f251, 0f00000000;
	st.global.f32 	[%rd46+50400], %f255;
	ret;

}


// ===== COMPILED SASS (sm_100) =====

	.target	sm_100

	.elftype	@"ET_EXEC"


//--------------------- .note.nv.tkinfo           --------------------------
	.section	.note.nv.tkinfo,"",@"SHT_NOTE"
	.sectionflags	@"SHF_NOTE_NV_TKINFO"
	.tkinfo
        /*0018*/ 	.word	0x00000002
        /*0030*/ 	.string	""
        /*0030*/ 	.string	"ptxas"
        /*0030*/ 	.string	"Cuda compilation tools, release 13.0, V13.0.88"
        /*0030*/ 	.string	"Build cuda_13.0.r13.0/compiler.36424714_0"
        /*0030*/ 	.string	"-arch sm_100 -m 64 "



//--------------------- .note.nv.cuinfo           --------------------------
	.section	.note.nv.cuinfo,"",@"SHT_NOTE"
	.sectionflags	@"SHF_NOTE_NV_CUINFO"
        /*0018*/ 	.short	0x0002
        /*001a*/ 	.short	0x0064
        /*001c*/ 	.short	0x0082
	.zero		2


//--------------------- .nv.info                  --------------------------
	.section	.nv.info,"",@"SHT_CUDA_INFO"
	.align	4


	//----- nvinfo : EIATTR_REGCOUNT
	.align		4
        /*0000*/ 	.byte	0x04, 0x2f
        /*0002*/ 	.short	(.L_1 - .L_0)
	.align		4
.L_0:
        /*0004*/ 	.word	index@(candidate3)
        /*0008*/ 	.word	0x00000048


	//----- nvinfo : EIATTR_FRAME_SIZE
	.align		4
.L_1:
        /*000c*/ 	.byte	0x04, 0x11
        /*000e*/ 	.short	(.L_3 - .L_2)
	.align		4
.L_2:
        /*0010*/ 	.word	index@(candidate3)
        /*0014*/ 	.word	0x00000000


	//----- nvinfo : EIATTR_MIN_STACK_SIZE
	.align		4
.L_3:
        /*0018*/ 	.byte	0x04, 0x12
        /*001a*/ 	.short	(.L_5 - .L_4)
	.align		4
.L_4:
        /*001c*/ 	.word	index@(candidate3)
        /*0020*/ 	.word	0x00000000
.L_5:


//--------------------- .nv.compat                --------------------------
	.section	.nv.compat,"",@"SHT_CUDA_COMPAT_INFO"
	.align	4
        /*0000*/ 	.byte	0x02, 0x09, 0x00, 0x00, 0x02, 0x02, 0x01, 0x00, 0x02, 0x05, 0x05, 0x00, 0x03, 0x07, 0x01, 0x01
        /*0010*/ 	.byte	0x02, 0x03, 0x00, 0x00, 0x02, 0x06, 0x01, 0x00, 0x04, 0x0b, 0x08, 0x00, 0x09, 0x00, 0x00, 0x00
        /*0020*/ 	.byte	0x00, 0x00, 0x00, 0x00


//--------------------- .nv.info.candidate3       --------------------------
	.section	.nv.info.candidate3,"",@"SHT_CUDA_INFO"
	.sectionflags	@""
	.align	4


	//----- nvinfo : EIATTR_CUDA_API_VERSION
	.align		4
        /*0000*/ 	.byte	0x04, 0x37
        /*0002*/ 	.short	(.L_7 - .L_6)
.L_6:
        /*0004*/ 	.word	0x00000082


	//----- nvinfo : EIATTR_KPARAM_INFO
	.align		4
.L_7:
        /*0008*/ 	.byte	0x04, 0x17
        /*000a*/ 	.short	(.L_9 - .L_8)
.L_8:
        /*000c*/ 	.word	0x00000000
        /*0010*/ 	.short	0x0002
        /*0012*/ 	.short	0x0010
        /*0014*/ 	.byte	0x00, 0xf5, 0x21, 0x00


	//----- nvinfo : EIATTR_KPARAM_INFO
	.align		4
.L_9:
        /*0018*/ 	.byte	0x04, 0x17
        /*001a*/ 	.short	(.L_11 - .L_10)
.L_10:
        /*001c*/ 	.word	0x00000000
        /*0020*/ 	.short	0x0001
        /*0022*/ 	.short	0x0008
        /*0024*/ 	.byte	0x00, 0xf5, 0x21, 0x00


	//----- nvinfo : EIATTR_KPARAM_INFO
	.align		4
.L_11:
        /*0028*/ 	.byte	0x04, 0x17
        /*002a*/ 	.short	(.L_13 - .L_12)
.L_12:
        /*002c*/ 	.word	0x00000000
        /*0030*/ 	.short	0x0000
        /*0032*/ 	.short	0x0000
        /*0034*/ 	.byte	0x00, 0xf5, 0x21, 0x00


	//----- nvinfo : EIATTR_SPARSE_MMA_MASK
	.align		4
.L_13:
        /*0038*/ 	.byte	0x03, 0x50
        /*003a*/ 	.short	0x0000


	//----- nvinfo : EIATTR_MAXREG_COUNT
	.align		4
        /*003c*/ 	.byte	0x03, 0x1b
        /*003e*/ 	.short	0x0080


	//----- nvinfo : EIATTR_NUM_BARRIERS
	.align		4
        /*0040*/ 	.byte	0x02, 0x4c
        /*0042*/ 	.byte	0x01
	.zero		1


	//----- nvinfo : EIATTR_MERCURY_ISA_VERSION
	.align		4
        /*0044*/ 	.byte	0x03, 0x5f
        /*0046*/ 	.short	0x0101


	//----- nvinfo : EIATTR_VRC_CTA_INIT_COUNT
	.align		4
        /*0048*/ 	.byte	0x02, 0x4a
	.zero		1
	.zero		1


	//----- nvinfo : EIATTR_EXIT_INSTR_OFFSETS
	.align		4
        /*004c*/ 	.byte	0x04, 0x1c
        /*004e*/ 	.short	(.L_15 - .L_14)


	//   ....[0]....
.L_14:
        /*0050*/ 	.word	0x00004160


	//----- nvinfo : EIATTR_MAX_THREADS
	.align		4
.L_15:
        /*0054*/ 	.byte	0x04, 0x05
        /*0056*/ 	.short	(.L_17 - .L_16)
.L_16:
        /*0058*/ 	.word	0x000001c0
        /*005c*/ 	.word	0x00000001
        /*0060*/ 	.word	0x00000001


	//----- nvinfo : EIATTR_CRS_STACK_SIZE
	.align		4
.L_17:
        /*0064*/ 	.byte	0x04, 0x1e
        /*0066*/ 	.short	(.L_19 - .L_18)
.L_18:
        /*0068*/ 	.word	0x00000000


	//----- nvinfo : EIATTR_CBANK_PARAM_SIZE
	.align		4
.L_19:
        /*006c*/ 	.byte	0x03, 0x19
        /*006e*/ 	.short	0x0018


	//----- nvinfo : EIATTR_PARAM_CBANK
	.align		4
        /*0070*/ 	.byte	0x04, 0x0a
        /*0072*/ 	.short	(.L_21 - .L_20)
	.align		4
.L_20:
        /*0074*/ 	.word	index@(.nv.constant0.candidate3)
        /*0078*/ 	.short	0x0380
        /*007a*/ 	.short	0x0018


	//----- nvinfo : EIATTR_SW_WAR
	.align		4
.L_21:
        /*007c*/ 	.byte	0x04, 0x36
        /*007e*/ 	.short	(.L_23 - .L_22)
.L_22:
        /*0080*/ 	.word	0x00000008
.L_23:


//--------------------- .nv.callgraph             --------------------------
	.section	.nv.callgraph,"",@"SHT_CUDA_CALLGRAPH"
	.align	4
	.sectionentsize	8
	.align		4
        /*0000*/ 	.word	0x00000000
	.align		4
        /*0004*/ 	.word	0xffffffff
	.align		4
        /*0008*/ 	.word	0x00000000
	.align		4
        /*000c*/ 	.word	0xfffffffe
	.align		4
        /*0010*/ 	.word	0x00000000
	.align		4
        /*0014*/ 	.word	0xfffffffd
	.align		4
        /*0018*/ 	.word	0x00000000
	.align		4
        /*001c*/ 	.word	0xfffffffc


//--------------------- .text.candidate3          --------------------------
	.section	.text.candidate3,"ax",@progbits
	.align	128
        .global         candidate3
        .type           candidate3,@function
        .size           candidate3,(.L_x_7 - candidate3)
        .other          candidate3,@"STO_CUDA_ENTRY STV_DEFAULT"
candidate3:
.text.candidate3:
[----:B------:R-:W-:Y:S01]  /*0000*/  LDC R1, c[0x0][0x37c] ;  /* 0x0000df00ff017b82 */ /* 0x000fe20000000800 */
[----:B------:R-:W0:Y:S01]  /*0010*/  S2R R39, SR_TID.X ;  /* 0x0000000000277919 */ /* 0x000e220000002100 */
[----:B------:R-:W-:Y:S01]  /*0020*/  UMOV UR9, 0x3340 ;  /* 0x0000334000097882 */ /* 0x000fe20000000000 */
[----:B------:R-:W-:Y:S01]  /*0030*/  UPRMT UR5, UR4, 0x3340, UR4 ;  /* 0x0000334004057896 */ /* 0x000fe20008000004 */
[----:B------:R-:W-:Y:S01]  /*0040*/  IMAD.U32 R4, RZ, RZ, UR9 ;  /* 0x00000009ff047e24 */ /* 0x000fe2000f8e00ff */
[----:B------:R-:W-:Y:S01]  /*0050*/  UPRMT UR7, UR4, 0x3340, UR4 ;  /* 0x0000334004077896 */ /* 0x000fe20008000004 */
[----:B------:R-:W-:Y:S01]  /*0060*/  IMAD.U32 R9, RZ, RZ, UR9 ;  /* 0x00000009ff097e24 */ /* 0x000fe2000f8e00ff */
[----:B------:R-:W-:Y:S01]  /*0070*/  UPRMT UR6, UR4, 0x3340, UR4 ;  /* 0x0000334004067896 */ /* 0x000fe20008000004 */
[----:B------:R-:W-:Y:S01]  /*0080*/  IMAD.U32 R10, RZ, RZ, UR9 ;  /* 0x00000009ff0a7e24 */ /* 0x000fe2000f8e00ff */
[----:B------:R-:W-:Y:S01]  /*0090*/  UPRMT UR8, UR4, 0x3340, UR4 ;  /* 0x0000334004087896 */ /* 0x000fe20008000004 */
[----:B------:R-:W-:Y:S01]  /*00a0*/  IMAD.U32 R11, RZ, RZ, UR9 ;  /* 0x00000009ff0b7e24 */ /* 0x000fe2000f8e00ff */
[----:B------:R-:W1:Y:S01]  /*00b0*/  LDCU.64 UR12, c[0x0][0x358] ;  /* 0x00006b00ff0c77ac */ /* 0x000e620008000a00 */
[----:B------:R-:W-:Y:S01]  /*00c0*/  IMAD.U32 R12, RZ, RZ, UR9 ;  /* 0x00000009ff0c7e24 */ /* 0x000fe2000f8e00ff */
[----:B------:R-:W-:Y:S01]  /*00d0*/  BAR.SYNC.DEFER_BLOCKING 0x0 ;  /* 0x0000000000007b1d */ /* 0x000fe20000010000 */
[----:B------:R-:W-:-:S02]  /*00e0*/  IMAD.MOV.U32 R29, RZ, RZ, 0x5410 ;  /* 0x00005410ff1d7424 */ /* 0x000fc400078e00ff */
[----:B------:R-:W-:Y:S02]  /*00f0*/  IMAD.U32 R14, RZ, RZ, UR9 ;  /* 0x00000009ff0e7e24 */ /* 0x000fe4000f8e00ff */
[----:B------:R-:W-:Y:S02]  /*0100*/  IMAD.MOV.U32 R26, RZ, RZ, 0x5410 ;  /* 0x00005410ff1a7424 */ /* 0x000fe400078e00ff */
[----:B------:R-:W-:Y:S02]  /*0110*/  IMAD.U32 R15, RZ, RZ, UR9 ;  /* 0x00000009ff0f7e24 */ /* 0x000fe4000f8e00ff */
[----:B------:R-:W-:Y:S02]  /*0120*/  IMAD.U32 R17, RZ, RZ, UR9 ;  /* 0x00000009ff117e24 */ /* 0x000fe4000f8e00ff */
[----:B------:R-:W-:Y:S02]  /*0130*/  IMAD.U32 R18, RZ, RZ, UR9 ;  /* 0x00000009ff127e24 */ /* 0x000fe4000f8e00ff */
[----:B------:R-:W-:-:S02]  /*0140*/  IMAD.MOV.U32 R19, RZ, RZ, 0x5410 ;  /* 0x00005410ff137424 */ /* 0x000fc400078e00ff */
[----:B------:R-:W-:Y:S02]  /*0150*/  IMAD.MOV.U32 R25, RZ, RZ, 0xc40 ;  /* 0x00000c40ff197424 */ /* 0x000fe400078e00ff */
[----:B------:R-:W-:Y:S02]  /*0160*/  IMAD.U32 R16, RZ, RZ, UR9 ;  /* 0x00000009ff107e24 */ /* 0x000fe4000f8e00ff */
[----:B------:R-:W-:Y:S01]  /*0170*/  IMAD.MOV.U32 R13, RZ, RZ, 0x1c0 ;  /* 0x000001c0ff0d7424 */ /* 0x000fe200078e00ff */
[C---:B0-----:R-:W-:Y:S01]  /*0180*/  ISETP.GE.U32.AND P0, PT, R39.reuse, 0xe4, PT ;  /* 0x000000e42700780c */ /* 0x041fe20003f06070 */
[C---:B------:R-:W-:Y:S01]  /*0190*/  VIADD R0, R39.reuse, 0x700 ;  /* 0x0000070027007836 */ /* 0x040fe20000000000 */
[C---:B------:R-:W-:Y:S01]  /*01a0*/  LOP3.LUT R47, R39.reuse, 0xffff, RZ, 0xc0, !PT ;  /* 0x0000ffff272f7812 */ /* 0x040fe200078ec0ff */
[C---:B------:R-:W-:Y:S01]  /*01b0*/  VIADD R2, R39.reuse, 0xc40 ;  /* 0x00000c4027027836 */ /* 0x040fe20000000000 */
[C---:B------:R-:W-:Y:S01]  /*01c0*/  ISETP.GT.U32.AND P1, PT, R39.reuse, 0xf2, PT ;  /* 0x000000f22700780c */ /* 0x040fe20003f24070 */
[C---:B------:R-:W-:Y:S01]  /*01d0*/  VIADD R22, R39.reuse, 0xf ;  /* 0x0000000f27167836 */ /* 0x040fe20000000000 */
[----:B------:R-:W-:Y:S01]  /*01e0*/  LOP3.LUT R0, R0, 0xffff, RZ, 0xc0, !PT ;  /* 0x0000ffff00007812 */ /* 0x000fe200078ec0ff */
[C---:B------:R-:W-:Y:S01]  /*01f0*/  VIADD R21, R39.reuse, 0xcd ;  /* 0x000000cd27157836 */ /* 0x040fe20000000000 */
[----:B------:R-:W-:Y:S01]  /*0200*/  LOP3.LUT R3, R2, 0xffff, RZ, 0xc0, !PT ;  /* 0x0000ffff02037812 */ /* 0x000fe200078ec0ff */
[C---:B------:R-:W-:Y:S01]  /*0210*/  VIADD R20, R39.reuse, 0xa7 ;  /* 0x000000a727147836 */ /* 0x040fe20000000000 */
[----:B------:R-:W-:Y:S01]  /*0220*/  LOP3.LUT R2, R39, 0xe00, RZ, 0xfc, !PT ;  /* 0x00000e0027027812 */ /* 0x000fe200078efcff */
[----:B------:R-:W-:Y:S01]  /*0230*/  IMAD R5, R0, 0x437, RZ ;  /* 0x0000043700057824 */ /* 0x000fe200078e02ff */
[----:B------:R-:W-:Y:S01]  /*0240*/  LOP3.LUT R44, R22, 0xffff, RZ, 0xc0, !PT ;  /* 0x0000ffff162c7812 */ /* 0x000fe200078ec0ff */
[----:B------:R-:W-:Y:S01]  /*0250*/  IMAD R6, R3, 0x437, RZ ;  /* 0x0000043703067824 */ /* 0x000fe200078e02ff */
[----:B------:R-:W-:Y:S01]  /*0260*/  LOP3.LUT R7, R2, 0xffff, RZ, 0xc0, !PT ;  /* 0x0000ffff02077812 */ /* 0x000fe200078ec0ff */
[C---:B------:R-:W-:Y:S01]  /*0270*/  VIADD R3, R39.reuse, 0xfc0 ;  /* 0x00000fc027037836 */ /* 0x040fe20000000000 */
[----:B------:R-:W-:Y:S01]  /*0280*/  SHF.R.U32.HI R5, RZ, 0x12, R5 ;  /* 0x00000012ff057819 */ /* 0x000fe20000011605 */
[C---:B------:R-:W-:Y:S01]  /*0290*/  VIADD R0, R39.reuse, 0xa80 ;  /* 0x00000a8027007836 */ /* 0x040fe20000000000 */
[----:B------:R-:W-:Y:S01]  /*02a0*/  SHF.R.U32.HI R2, RZ, 0x12, R6 ;  /* 0x00000012ff027819 */ /* 0x000fe20000011606 */
[----:B------:R-:W-:Y:S01]  /*02b0*/  VIADD R24, R39, 0x5b ;  /* 0x0000005b27187836 */ /* 0x000fe20000000000 */
[----:B------:R-:W-:Y:S01]  /*02c0*/  PRMT R5, R5, R4, 0x38 ;  /* 0x0000003805057416 */ /* 0x000fe20000000004 */
[----:B------:R-:W-:Y:S01]  /*02d0*/  VIADD R4, R39, 0x1180 ;  /* 0x0000118027047836 */ /* 0x000fe20000000000 */
[----:B------:R-:W-:Y:S01]  /*02e0*/  LOP3.LUT R6, R3, 0xffff, RZ, 0xc0, !PT ;  /* 0x0000ffff03067812 */ /* 0x000fe200078ec0ff */
[----:B------:R-:W-:Y:S01]  /*02f0*/  IMAD R3, R7, 0x437, RZ ;  /* 0x0000043707037824 */ /* 0x000fe200078e02ff */
[----:B------:R-:W-:Y:S01]  /*0300*/  LOP3.LUT R0, R0, 0xffff, RZ, 0xc0, !PT ;  /* 0x0000ffff00007812 */ /* 0x000fe200078ec0ff */
[----:B------:R-:W-:Y:S01]  /*0310*/  IMAD.U32 R7, RZ, RZ, UR9 ;  /* 0x00000009ff077e24 */ /* 0x000fe2000f8e00ff */
[----:B------:R-:W-:Y:S01]  /*0320*/  LOP3.LUT R8, R4, 0xffff, RZ, 0xc0, !PT ;  /* 0x0000ffff04087812 */ /* 0x000fe200078ec0ff */
[----:B------:R-:W-:Y:S01]  /*0330*/  IMAD R4, R6, 0x21b7, RZ ;  /* 0x000021b706047824 */ /* 0x000fe200078e02ff */
[----:B------:R-:W-:Y:S01]  /*0340*/  SHF.R.U32.HI R3, RZ, 0x12, R3 ;  /* 0x00000012ff037819 */ /* 0x000fe20000011603 */
[----:B------:R-:W-:Y:S01]  /*0350*/  IMAD R0, R0, 0x437, RZ ;  /* 0x0000043700007824 */ /* 0x000fe200078e02ff */
[----:B------:R-:W-:Y:S01]  /*0360*/  PRMT R2, R2, R11, 0x38 ;  /* 0x0000003802027416 */ /* 0x000fe2000000000b */
[----:B------:R-:W-:Y:S01]  /*0370*/  IMAD R6, R8, 0x21b7, RZ ;  /* 0x000021b708067824 */ /* 0x000fe200078e02ff */
[----:B------:R-:W-:Y:S01]  /*0380*/  SHF.R.U32.HI R4, RZ, 0x15, R4 ;  /* 0x00000015ff047819 */ /* 0x000fe20000011604 */
[C---:B------:R-:W-:Y:S01]  /*0390*/  VIADD R8, R39.reuse, 0x1500 ;  /* 0x0000150027087836 */ /* 0x040fe20000000000 */
[----:B------:R-:W-:Y:S01]  /*03a0*/  SHF.R.U32.HI R0, RZ, 0x12, R0 ;  /* 0x00000012ff007819 */ /* 0x000fe20000011600 */
[C---:B------:R-:W-:Y:S01]  /*03b0*/  VIADD R32, R39.reuse, 0xdc ;  /* 0x000000dc27207836 */ /* 0x040fe20000000000 */
[----:B------:R-:W-:Y:S01]  /*03c0*/  SHF.R.U32.HI R6, RZ, 0x15, R6 ;  /* 0x00000015ff067819 */ /* 0x000fe20000011606 */
[C---:B------:R-:W-:Y:S01]  /*03d0*/  VIADD R34, R39.reuse, 0xb6 ;  /* 0x000000b627227836 */ /* 0x040fe20000000000 */
[----:B------:R-:W-:Y:S01]  /*03e0*/  PRMT R4, R4, R7, 0x38 ;  /* 0x0000003804047416 */ /* 0x000fe20000000007 */
[C---:B------:R-:W-:Y:S01]  /*03f0*/  VIADD R7, R39.reuse, 0x1340 ;  /* 0x0000134027077836 */ /* 0x040fe20000000000 */
[-C--:B------:R-:W-:Y:S01]  /*0400*/  PRMT R0, R0, R9.reuse, 0x38 ;  /* 0x0000003800007416 */ /* 0x080fe20000000009 */
[C---:B------:R-:W-:Y:S01]  /*0410*/  VIADD R33, R39.reuse, 0x90 ;  /* 0x0000009027217836 */ /* 0x040fe20000000000 */
[----:B------:R-:W-:Y:S01]  /*0420*/  PRMT R6, R6, R9, 0x38 ;  /* 0x0000003806067416 */ /* 0x000fe20000000009 */
[----:B------:R-:W-:Y:S01]  /*0430*/  VIADD R9, R39, 0x16c0 ;  /* 0x000016c027097836 */ /* 0x000fe20000000000 */
[----:B------:R-:W-:Y:S01]  /*0440*/  PRMT R3, R3, R10, 0x38 ;  /* 0x0000003803037416 */ /* 0x000fe2000000000a */
[----:B------:R-:W-:Y:S01]  /*0450*/  VIADD R36, R39, 0x6a ;  /* 0x0000006a27247836 */ /* 0x000fe20000000000 */
[----:B------:R-:W-:Y:S01]  /*0460*/  LOP3.LUT R10, R7, 0xffff, RZ, 0xc0, !PT ;  /* 0x0000ffff070a7812 */ /* 0x000fe200078ec0ff */
[----:B------:R-:W-:Y:S01]  /*0470*/  VIADD R7, R39, 0x1880 ;  /* 0x0000188027077836 */ /* 0x000fe20000000000 */
[----:B------:R-:W-:Y:S01]  /*0480*/  LOP3.LUT R9, R9, 0xffff, RZ, 0xc0, !PT ;  /* 0x0000ffff09097812 */ /* 0x000fe200078ec0ff */
[----:B------:R-:W-:Y:S01]  /*0490*/  VIADD R37, R39, 0x44 ;  /* 0x0000004427257836 */ /* 0x000fe20000000000 */
[----:B------:R-:W-:Y:S01]  /*04a0*/  PRMT R29, R2, R29, UR5 ;  /* 0x00000005021d7e16 */ /* 0x000fe2000800001d */
[----:B------:R-:W-:Y:S01]  /*04b0*/  IMAD R10, R10, 0x21b7, RZ ;  /* 0x000021b70a0a7824 */ /* 0x000fe200078e02ff */
[----:B------:R-:W-:Y:S01]  /*04c0*/  LOP3.LUT R11, R7, 0xffff, RZ, 0xc0, !PT ;  /* 0x0000ffff070b7812 */ /* 0x000fe200078ec0ff */
[----:B------:R-:W-:Y:S01]  /*04d0*/  IMAD R9, R9, 0x21b7, RZ ;  /* 0x000021b709097824 */ /* 0x000fe200078e02ff */
[----:B------:R-:W-:Y:S01]  /*04e0*/  LOP3.LUT R8, R8, 0xffff, RZ, 0xc0, !PT ;  /* 0x0000ffff08087812 */ /* 0x000fe200078ec0ff */
[----:B------:R-:W-:Y:S01]  /*04f0*/  IMAD.MOV.U32 R2, RZ, RZ, 0x5410 ;  /* 0x00005410ff027424 */ /* 0x000fe200078e00ff */
[----:B------:R-:W-:Y:S01]  /*0500*/  SHF.R.U32.HI R7, RZ, 0x15, R10 ;  /* 0x00000015ff077819 */ /* 0x000fe2000001160a */
[----:B------:R-:W-:Y:S01]  /*0510*/  IMAD R10, R11, 0x21b7, RZ ;  /* 0x000021b70b0a7824 */ /* 0x000fe200078e02ff */
[----:B------:R-:W-:Y:S01]  /*0520*/  SHF.R.U32.HI R9, RZ, 0x15, R9 ;  /* 0x00000015ff097819 */ /* 0x000fe20000011609 */
[----:B------:R-:W-:Y:S01]  /*0530*/  IMAD R8, R8, 0x21b7, RZ ;  /* 0x000021b708087824 */ /* 0x000fe200078e02ff */
[----:B------:R-:W-:Y:S01]  /*0540*/  PRMT R7, R7, R12, 0x38 ;  /* 0x0000003807077416 */ /* 0x000fe2000000000c */
[C---:B------:R-:W-:Y:S01]  /*0550*/  VIADD R11, R39.reuse, 0x1a40 ;  /* 0x00001a40270b7836 */ /* 0x040fe20000000000 */
[C---:B------:R-:W-:Y:S01]  /*0560*/  LOP3.LUT R12, R39.reuse, 0x1c00, RZ, 0xfc, !PT ;  /* 0x00001c00270c7812 */ /* 0x040fe200078efcff */
[----:B------:R-:W-:Y:S01]  /*0570*/  VIADD R28, R39, 0xeb ;  /* 0x000000eb271c7836 */ /* 0x000fe20000000000 */
[----:B------:R-:W-:Y:S01]  /*0580*/  PRMT R9, R9, R14, 0x38 ;  /* 0x0000003809097416 */ /* 0x000fe2000000000e */
[C---:B------:R-:W-:Y:S01]  /*0590*/  VIADD R14, R39.reuse, 0x1dc0 ;  /* 0x00001dc0270e7836 */ /* 0x040fe20000000000 */
[----:B------:R-:W-:Y:S01]  /*05a0*/  LOP3.LUT R12, R12, 0xffff, RZ, 0xc0, !PT ;  /* 0x0000ffff0c0c7812 */ /* 0x000fe200078ec0ff */
[----:B------:R-:W-:Y:S01]  /*05b0*/  VIADD R40, R39, 0x10 ;  /* 0x0000001027287836 */ /* 0x000fe20000000000 */
[----:B------:R-:W-:Y:S01]  /*05c0*/  PRMT R26, R3, R26, UR7 ;  /* 0x00000007031a7e16 */ /* 0x000fe2000800001a */
[----:B------:R-:W-:Y:S01]  /*05d0*/  VIADD R35, R39, 0x5 ;  /* 0x0000000527237836 */ /* 0x000fe20000000000 */
[----:B------:R-:W-:Y:S01]  /*05e0*/  PRMT R3, R7, R2, UR5 ;  /* 0x0000000507037e16 */ /* 0x000fe20008000002 */
[C---:B------:R-:W-:Y:S01]  /*05f0*/  VIADD R7, R39.reuse, 0x1c ;  /* 0x0000001c27077836 */ /* 0x040fe20000000000 */
[----:B------:R-:W-:Y:S01]  /*0600*/  LOP3.LUT R14, R14, 0xffff, RZ, 0xc0, !PT ;  /* 0x0000ffff0e0e7812 */ /* 0x000fe200078ec0ff */
[----:B------:R-:W-:Y:S01]  /*0610*/  IMAD R12, R12, 0x21b7, RZ ;  /* 0x000021b70c0c7824 */ /* 0x000fe200078e02ff */
[----:B------:R-:W-:Y:S01]  /*0620*/  SHF.R.U32.HI R8, RZ, 0x15, R8 ;  /* 0x00000015ff087819 */ /* 0x000fe20000011608 */
[C---:B------:R-:W-:Y:S01]  /*0630*/  VIADD R31, R39.reuse, 0x15 ;  /* 0x00000015271f7836 */ /* 0x040fe20000000000 */
[----:B------:R-:W-:Y:S01]  /*0640*/  SHF.R.U32.HI R10, RZ, 0x15, R10 ;  /* 0x00000015ff0a7819 */ /* 0x000fe2000001160a */
[----:B------:R-:W-:Y:S01]  /*0650*/  IMAD R14, R14, 0x21b7, RZ ;  /* 0x000021b70e0e7824 */ /* 0x000fe200078e02ff */
[----:B------:R-:W-:Y:S01]  /*0660*/  SEL R7, R22, R7, !P0 ;  /* 0x0000000716077207 */ /* 0x000fe20004000000 */
[----:B------:R-:W-:Y:S01]  /*0670*/  IMAD R44, R44, 0x97c, RZ ;  /* 0x0000097c2c2c7824 */ /* 0x000fe200078e02ff */
[----:B------:R-:W-:Y:S01]  /*0680*/  SHF.R.U32.HI R12, RZ, 0x15, R12 ;  /* 0x00000015ff0c7819 */ /* 0x000fe2000001160c */
[----:B------:R-:W-:Y:S01]  /*0690*/  VIADD R43, R39, 0x14 ;  /* 0x00000014272b7836 */ /* 0x000fe20000000000 */
[----:B------:R-:W-:-:S02]  /*06a0*/  PRMT R8, R8, R15, 0x38 ;  /* 0x0000003808087416 */ /* 0x000fc4000000000f */
[----:B------:R-:W-:Y:S02]  /*06b0*/  LOP3.LUT R11, R11, 0xffff, RZ, 0xc0, !PT ;  /* 0x0000ffff0b0b7812 */ /* 0x000fe400078ec0ff */
[----:B------:R-:W-:Y:S02]  /*06c0*/  PRMT R10, R10, R15, 0x38 ;  /* 0x000000380a0a7416 */ /* 0x000fe4000000000f */
[----:B------:R-:W-:Y:S01]  /*06d0*/  LOP3.LUT R7, R7, 0xff, RZ, 0xc0, !PT ;  /* 0x000000ff07077812 */ /* 0x000fe200078ec0ff */
[----:B------:R-:W-:Y:S01]  /*06e0*/  IMAD R11, R11, 0x21b7, RZ ;  /* 0x000021b70b0b7824 */ /* 0x000fe200078e02ff */
[----:B------:R-:W-:Y:S02]  /*06f0*/  SHF.R.U32.HI R15, RZ, 0x15, R14 ;  /* 0x00000015ff0f7819 */ /* 0x000fe4000001160e */
[----:B------:R-:W-:Y:S01]  /*0700*/  PRMT R14, R12, R17, 0x38 ;  /* 0x000000380c0e7416 */ /* 0x000fe20000000011 */
[----:B------:R-:W-:Y:S01]  /*0710*/  IMAD.MOV.U32 R17, RZ, RZ, 0x5410 ;  /* 0x00005410ff117424 */ /* 0x000fe200078e00ff */
[----:B------:R-:W-:Y:S01]  /*0720*/  ISETP.GE.U32.AND P0, PT, R39, 0xd5, PT ;  /* 0x000000d52700780c */ /* 0x000fe20003f06070 */
[----:B------:R-:W-:Y:S01]  /*0730*/  IMAD R7, R7, 0x13, RZ ;  /* 0x0000001307077824 */ /* 0x000fe200078e02ff */
[----:B------:R-:W-:-:S02]  /*0740*/  SHF.R.U32.HI R11, RZ, 0x15, R11 ;  /* 0x00000015ff0b7819 */ /* 0x000fc4000001160b */
[----:B------:R-:W-:Y:S01]  /*0750*/  PRMT R12, R8, R17, UR5 ;  /* 0x00000005080c7e16 */ /* 0x000fe20008000011 */
[----:B------:R-:W-:Y:S01]  /*0760*/  IMAD.MOV.U32 R8, RZ, RZ, 0x5410 ;  /* 0x00005410ff087424 */ /* 0x000fe200078e00ff */
[----:B------:R-:W-:Y:S02]  /*0770*/  PRMT R15, R15, R18, 0x38 ;  /* 0x000000380f0f7416 */ /* 0x000fe40000000012 */
[----:B------:R-:W-:Y:S02]  /*0780*/  SHF.R.U32.HI R50, RZ, 0x9, R7 ;  /* 0x00000009ff327819 */ /* 0x000fe40000011607 */
[----:B------:R-:W-:Y:S01]  /*0790*/  PRMT R18, R6, R19, UR6 ;  /* 0x0000000606127e16 */ /* 0x000fe20008000013 */
[----:B------:R-:W-:Y:S01]  /*07a0*/  IMAD.MOV.U32 R6, RZ, RZ, 0x5410 ;  /* 0x00005410ff067424 */ /* 0x000fe200078e00ff */
[----:B------:R-:W-:Y:S01]  /*07b0*/  PRMT R11, R11, R16, 0x38 ;  /* 0x000000380b0b7416 */ /* 0x000fe20000000010 */
[----:B------:R-:W-:Y:S01]  /*07c0*/  IMAD.MOV.U32 R16, RZ, RZ, 0x5410 ;  /* 0x00005410ff107424 */ /* 0x000fe200078e00ff */
[----:B------:R-:W-:-:S02]  /*07d0*/  PRMT R0, R0, R17, UR6 ;  /* 0x0000000600007e16 */ /* 0x000fc40008000011 */
[----:B------:R-:W-:Y:S01]  /*07e0*/  PRMT R15, R15, R8, UR7 ;  /* 0x000000070f0f7e16 */ /* 0x000fe20008000008 */
[----:B------:R-:W-:Y:S01]  /*07f0*/  VIADD R8, R39, 0x81 ;  /* 0x0000008127087836 */ /* 0x000fe20000000000 */
[----:B------:R-:W-:Y:S02]  /*0800*/  PRMT R25, R25, 0x5410, R50 ;  /* 0x0000541019197816 */ /* 0x000fe40000000032 */
[----:B------:R-:W-:Y:S02]  /*0810*/  PRMT R6, R9, R6, UR6 ;  /* 0x0000000609067e16 */ /* 0x000fe40008000006 */
[-C--:B------:R-:W-:Y:S01]  /*0820*/  PRMT R9, R10, R17.reuse, UR7 ;  /* 0x000000070a097e16 */ /* 0x080fe20008000011 */
[----:B------:R-:W-:Y:S01]  /*0830*/  IDP.2A.LO.U16.U8 R27, R25, R0, RZ ;  /* 0x00000000191b7226 */ /* 0x000fe200000010ff */
[----:B------:R-:W-:Y:S01]  /*0840*/  PRMT R53, R11, R2, UR5 ;  /* 0x000000050b357e16 */ /* 0x000fe20008000002 */
[C---:B------:R-:W-:Y:S01]  /*0850*/  VIADD R0, R39.reuse, 0x1e ;  /* 0x0000001e27007836 */ /* 0x040fe20000000000 */
[-C--:B------:R-:W-:Y:S01]  /*0860*/  PRMT R11, R14, R17.reuse, UR6 ;  /* 0x000000060e0b7e16 */ /* 0x080fe20008000011 */
[----:B------:R-:W-:Y:S01]  /*0870*/  @P0 VIADD R0, R39, 0x2b ;  /* 0x0000002b27000836 */ /* 0x000fe20000000000 */
[----:B------:R-:W-:Y:S01]  /*0880*/  LOP3.LUT R7, R21, 0xffff, RZ, 0xc0, !PT ;  /* 0x0000ffff15077812 */ /* 0x000fe200078ec0ff */
[----:B------:R-:W-:Y:S01]  /*0890*/  VIADD R2, R39, 0x53 ;  /* 0x0000005327027836 */ /* 0x000fe20000000000 */
[----:B------:R-:W-:Y:S01]  /*08a0*/  LOP3.LUT R10, R20, 0xffff, RZ, 0xc0, !PT ;  /* 0x0000ffff140a7812 */ /* 0x000fe200078ec0ff */
[----:B------:R-:W-:Y:S01]  /*08b0*/  UMOV UR6, 0x38 ;  /* 0x0000003800067882 */ /* 0x000fe20000000000 */
[----:B------:R-:W-:Y:S01]  /*08c0*/  LOP3.LUT R14, R8, 0xffff, RZ, 0xc0, !PT ;  /* 0x0000ffff080e7812 */ /* 0x000fe200078ec0ff */
[----:B------:R-:W-:Y:S01]  /*08d0*/  IMAD R7, R7, 0x437, RZ ;  /* 0x0000043707077824 */ /* 0x000fe200078e02ff */
[----:B------:R-:W-:Y:S01]  /*08e0*/  PRMT R5, R5, R16, UR5 ;  /* 0x0000000505057e16 */ /* 0x000fe20008000010 */
[----:B------:R-:W-:Y:S01]  /*08f0*/  IMAD R16, R10, 0x437, RZ ;  /* 0x000004370a107824 */ /* 0x000fe200078e02ff */
[----:B------:R-:W-:Y:S01]  /*0900*/  PRMT R4, R4, R17, UR8 ;  /* 0x0000000804047e16 */ /* 0x000fe20008000011 */
[----:B------:R-:W-:Y:S01]  /*0910*/  IMAD R17, R14, 0x437, RZ ;  /* 0x000004370e117824 */ /* 0x000fe200078e02ff */
[----:B------:R-:W-:Y:S01]  /*0920*/  LOP3.LUT R10, R0, 0xff, RZ, 0xc0, !PT ;  /* 0x000000ff000a7812 */ /* 0x000fe200078ec0ff */
[----:B------:R-:W0:Y:S01]  /*0930*/  S2UR UR8, SR_CTAID.X ;  /* 0x00000000000879c3 */ /* 0x000e220000002500 */
[----:B------:R-:W-:-:S02]  /*0940*/  LOP3.LUT R14, R2, 0xff, RZ, 0xc0, !PT ;  /* 0x000000ff020e7812 */ /* 0x000fc400078ec0ff */
[----:B------:R-:W-:Y:S01]  /*0950*/  SHF.R.U32.HI R0, RZ, 0x12, R7 ;  /* 0x00000012ff007819 */ /* 0x000fe20000011607 */
[----:B------:R-:W-:Y:S01]  /*0960*/  IMAD R10, R10, 0x13, RZ ;  /* 0x000000130a0a7824 */ /* 0x000fe200078e02ff */
[----:B------:R-:W-:Y:S01]  /*0970*/  SHF.R.U32.HI R2, RZ, 0x12, R16 ;  /* 0x00000012ff027819 */ /* 0x000fe20000011610 */
[----:B------:R-:W-:Y:S01]  /*0980*/  IMAD R14, R14, 0x13, RZ ;  /* 0x000000130e0e7824 */ /* 0x000fe200078e02ff */
[----:B------:R-:W-:Y:S02]  /*0990*/  SHF.R.U32.HI R7, RZ, 0x12, R17 ;  /* 0x00000012ff077819 */ /* 0x000fe40000011611 */
[----:B------:R-:W-:Y:S02]  /*09a0*/  PRMT R2, R2, 0x9910, RZ ;  /* 0x0000991002027816 */ /* 0x000fe400000000ff */
[----:B------:R-:W-:Y:S02]  /*09b0*/  PRMT R16, R7, 0x9910, RZ ;  /* 0x0000991007107816 */ /* 0x000fe400000000ff */
[----:B------:R-:W-:Y:S01]  /*09c0*/  SHF.R.U32.HI R41, RZ, 0x9, R10 ;  /* 0x00000009ff297819 */ /* 0x000fe2000001160a */
[----:B------:R-:W-:Y:S01]  /*09d0*/  IMAD.MOV.U32 R7, RZ, RZ, R2 ;  /* 0x000000ffff077224 */ /* 0x000fe200078e0002 */
[----:B------:R-:W-:Y:S01]  /*09e0*/  PRMT R0, R0, 0x9910, RZ ;  /* 0x0000991000007816 */ /* 0x000fe200000000ff */
[----:B------:R-:W-:Y:S01]  /*09f0*/  IMAD.MOV.U32 R10, RZ, RZ, R16 ;  /* 0x000000ffff0a7224 */ /* 0x000fe200078e0010 */
[----:B------:R-:W-:Y:S01]  /*0a00*/  PRMT R25, R25, 0x5410, R41 ;  /* 0x0000541019197816 */ /* 0x000fe20000000029 */
[----:B------:R-:W-:Y:S01]  /*0a10*/  IMAD R7, R7, 0xf3, RZ ;  /* 0x000000f307077824 */ /* 0x000fe200078e02ff */
[----:B------:R-:W-:Y:S01]  /*0a20*/  SHF.R.U32.HI R14, RZ, 0x9, R14 ;  /* 0x00000009ff0e7819 */ /* 0x000fe2000001160e */
[----:B------:R-:W-:Y:S01]  /*0a30*/  IMAD R0, R0, 0xf3, RZ ;  /* 0x000000f300007824 */ /* 0x000fe200078e02ff */
[----:B------:R-:W-:Y:S01]  /*0a40*/  ISETP.GE.U32.AND P0, PT, R39, 0xf3, PT ;  /* 0x000000f32700780c */ /* 0x000fe20003f06070 */
[----:B------:R-:W-:Y:S01]  /*0a50*/  IMAD R10, R10, 0xf3, RZ ;  /* 0x000000f30a0a7824 */ /* 0x000fe200078e02ff */
[----:B------:R-:W-:Y:S01]  /*0a60*/  LOP3.LUT R30, R31, 0xffff, RZ, 0xc0, !PT ;  /* 0x0000ffff1f1e7812 */ /* 0x000fe200078ec0ff */
[C---:B------:R-:W-:Y:S01]  /*0a70*/  IDP.2A.LO.U16.U8 R2, R25.reuse, R12, RZ ;  /* 0x0000000c19027226 */ /* 0x040fe200000010ff */
[----:B------:R-:W-:Y:S01]  /*0a80*/  PRMT R25, R25, 0x5410, R14 ;  /* 0x0000541019197816 */ /* 0x000fe2000000000e */
[----:B------:R-:W-:Y:S01]  /*0a90*/  IMAD.MOV R7, RZ, RZ, -R7 ;  /* 0x000000ffff077224 */ /* 0x000fe200078e0a07 */
[----:B------:R-:W-:Y:S01]  /*0aa0*/  LOP3.LUT R12, R32, 0xffff, RZ, 0xc0, !PT ;  /* 0x0000ffff200c7812 */ /* 0x000fe200078ec0ff */
[----:B------:R-:W-:Y:S01]  /*0ab0*/  IMAD.MOV R0, RZ, RZ, -R0 ;  /* 0x000000ffff007224 */ /* 0x000fe200078e0a00 */
[----:B------:R-:W-:Y:S01]  /*0ac0*/  LOP3.LUT R14, R34, 0xffff, RZ, 0xc0, !PT ;  /* 0x0000ffff220e7812 */ /* 0x000fe200078ec0ff */
[----:B------:R-:W-:Y:S01]  /*0ad0*/  IMAD.MOV R10, RZ, RZ, -R10 ;  /* 0x000000ffff0a7224 */ /* 0x000fe200078e0a0a */
[----:B------:R-:W-:Y:S01]  /*0ae0*/  PRMT R7, R7, 0x7710, RZ ;  /* 0x0000771007077816 */ /* 0x000fe200000000ff */
[----:B------:R-:W-:Y:S01]  /*0af0*/  IDP.2A.LO.U16.U8 R51, R25, R15, RZ ;  /* 0x0000000f19337226 */ /* 0x000fe200000010ff */
[----:B------:R-:W-:Y:S01]  /*0b00*/  PRMT R0, R0, 0x7710, RZ ;  /* 0x0000771000007816 */ /* 0x000fe200000000ff */
[----:B------:R-:W-:Y:S01]  /*0b10*/  IMAD R12, R12, 0x437, RZ ;  /* 0x000004370c0c7824 */ /* 0x000fe200078e02ff */
[----:B------:R-:W-:Y:S01]  /*0b20*/  PRMT R15, R10, 0x7710, RZ ;  /* 0x000077100a0f7816 */ /* 0x000fe200000000ff */
[----:B------:R-:W-:Y:S01]  /*0b30*/  IMAD.IADD R20, R20, 0x1, R7 ;  /* 0x0000000114147824 */ /* 0x000fe200078e0207 */
[----:B0-----:R-:W-:Y:S01]  /*0b40*/  UIMAD.WIDE.U32 UR4, UR8, -0x6db6db6d, URZ ;  /* 0x92492493080478a5 */ /* 0x001fe2000f8e00ff */
[----:B------:R-:W-:Y:S01]  /*0b50*/  IMAD.IADD R21, R21, 0x1, R0 ;  /* 0x0000000115157824 */ /* 0x000fe200078e0200 */
[----:B------:R-:W-:Y:S01]  /*0b60*/  LOP3.LUT R0, R24, 0xffff, RZ, 0xc0, !PT ;  /* 0x0000ffff18007812 */ /* 0x000fe200078ec0ff */
[----:B------:R-:W-:Y:S01]  /*0b70*/  IMAD.IADD R7, R8, 0x1, R15 ;  /* 0x0000000108077824 */ /* 0x000fe200078e020f */
[----:B------:R-:W-:Y:S01]  /*0b80*/  LOP3.LUT R15, R33, 0xffff, RZ, 0xc0, !PT ;  /* 0x0000ffff210f7812 */ /* 0x000fe200078ec0ff */
[----:B------:R-:W-:Y:S01]  /*0b90*/  VIADD R8, R39, 0x35 ;  /* 0x0000003527087836 */ /* 0x000fe20000000000 */
[----:B------:R-:W-:Y:S01]  /*0ba0*/  USHF.R.U32.HI UR5, URZ, 0x3, UR5 ;  /* 0x00000003ff057899 */ /* 0x000fe20008011605 */
[----:B------:R-:W-:Y:S01]  /*0bb0*/  IMAD R0, R0, 0x437, RZ ;  /* 0x0000043700007824 */ /* 0x000fe200078e02ff */
[----:B------:R-:W-:Y:S01]  /*0bc0*/  SHF.R.U32.HI R44, RZ, 0x10, R44 ;  /* 0x00000010ff2c7819 */ /* 0x000fe2000001162c */
[----:B------:R-:W-:Y:S01]  /*0bd0*/  IMAD R14, R14, 0x437, RZ ;  /* 0x000004370e0e7824 */ /* 0x000fe200078e02ff */
[----:B------:R-:W-:Y:S01]  /*0be0*/  LOP3.LUT R10, R8, 0xffff, RZ, 0xc0, !PT ;  /* 0x0000ffff080a7812 */ /* 0x000fe200078ec0ff */
[----:B------:R-:W-:Y:S01]  /*0bf0*/  IMAD R16, R15, 0x437, RZ ;  /* 0x000004370f107824 */ /* 0x000fe200078e02ff */
[----:B------:R-:W-:Y:S01]  /*0c00*/  SHF.R.U32.HI R0, RZ, 0x12, R0 ;  /* 0x00000012ff007819 */ /* 0x000fe20000011600 */
[----:B------:R-:W-:Y:S01]  /*0c10*/  UIMAD UR4, UR5, -0xe, UR8 ;  /* 0xfffffff2050478a4 */ /* 0x000fe2000f8e0208 */
[----:B------:R-:W-:Y:S01]  /*0c20*/  IMAD R30, R30, 0x97c, RZ ;  /* 0x0000097c1e1e7824 */ /* 0x000fe200078e02ff */
[----:B------:R-:W-:Y:S01]  /*0c30*/  PRMT R44, R44, 0x9910, RZ ;  /* 0x000099102c2c7816 */ /* 0x000fe200000000ff */
[----:B------:R-:W-:Y:S01]  /*0c40*/  IMAD R10, R10, 0x437, RZ ;  /* 0x000004370a0a7824 */ /* 0x000fe200078e02ff */
[----:B------:R-:W-:Y:S01]  /*0c50*/  PRMT R15, R0, 0x9910, RZ ;  /* 0x00009910000f7816 */ /* 0x000fe200000000ff */
[----:B------:R-:W-:Y:S01]  /*0c60*/  USHF.R.U32.HI UR10, URZ, 0x1, UR4 ;  /* 0x00000001ff0a7899 */ /* 0x000fe20008011604 */
[----:B------:R-:W-:Y:S01]  /*0c70*/  LOP3.LUT R46, R43, 0xffff, RZ, 0xc0, !PT ;  /* 0x0000ffff2b2e7812 */ /* 0x000fe200078ec0ff */
[----:B------:R-:W-:Y:S01]  /*0c80*/  IMAD R44, R44, 0x1b, RZ ;  /* 0x0000001b2c2c7824 */ /* 0x000fe200078e02ff */
[----:B------:R-:W-:Y:S01]  /*0c90*/  SHF.R.U32.HI R0, RZ, 0x12, R10 ;  /* 0x00000012ff007819 */ /* 0x000fe2000001160a */
[----:B------:R-:W-:Y:S01]  /*0ca0*/  UPRMT UR6, UR10, UR9, UR6 ;  /* 0x000000090a067296 */ /* 0x000fe20008000006 */
[----:B------:R-:W-:Y:S01]  /*0cb0*/  SHF.R.U32.HI R10, RZ, 0x12, R12 ;  /* 0x00000012ff0a7819 */ /* 0x000fe2000001160c */
[----:B------:R-:W-:Y:S01]  /*0cc0*/  IMAD R46, R46, 0x97c, RZ ;  /* 0x0000097c2e2e7824 */ /* 0x000fe200078e02ff */
[----:B------:R-:W-:Y:S01]  /*0cd0*/  SHF.R.U32.HI R12, RZ, 0x12, R14 ;  /* 0x00000012ff0c7819 */ /* 0x000fe2000001160e */
[----:B------:R-:W-:Y:S01]  /*0ce0*/  UPRMT UR6, UR6, 0x5410, UR7 ;  /* 0x0000541006067896 */ /* 0x000fe20008000007 */
[----:B------:R-:W-:Y:S01]  /*0cf0*/  SHF.R.U32.HI R14, RZ, 0x12, R16 ;  /* 0x00000012ff0e7819 */ /* 0x000fe20000011610 */
[----:B------:R-:W-:Y:S01]  /*0d00*/  IMAD.MOV R44, RZ, RZ, -R44 ;  /* 0x000000ffff2c7224 */ /* 0x000fe200078e0a2c */
[----:B------:R-:W-:Y:S01]  /*0d10*/  PRMT R16, R0, 0x9910, RZ ;  /* 0x0000991000107816 */ /* 0x000fe200000000ff */
[----:B------:R-:W-:Y:S01]  /*0d20*/  IMAD R0, R15, 0xf3, RZ ;  /* 0x000000f30f007824 */ /* 0x000fe200078e02ff */
[----:B------:R-:W-:Y:S01]  /*0d30*/  PRMT R17, R10, 0x9910, RZ ;  /* 0x000099100a117816 */ /* 0x000fe200000000ff */
[----:B------:R-:W-:Y:S01]  /*0d40*/  USHF.L.U32 UR4, UR4, 0x2, URZ ;  /* 0x0000000204047899 */ /* 0x000fe200080006ff */
[----:B------:R-:W-:Y:S01]  /*0d50*/  PRMT R19, R12, 0x9910, RZ ;  /* 0x000099100c137816 */ /* 0x000fe200000000ff */
[----:B------:R-:W-:Y:S01]  /*0d60*/  IMAD.MOV.U32 R10, RZ, RZ, R16 ;  /* 0x000000ffff0a7224 */ /* 0x000fe200078e0010 */
[----:B------:R-:W-:Y:S01]  /*0d70*/  PRMT R16, R14, 0x9910, RZ ;  /* 0x000099100e107816 */ /* 0x000fe200000000ff */
[----:B------:R-:W-:Y:S01]  /*0d80*/  IMAD.MOV.U32 R12, RZ, RZ, R17 ;  /* 0x000000ffff0c7224 */ /* 0x000fe200078e0011 */
[----:B------:R-:W-:Y:S01]  /*0d90*/  SHF.R.U32.HI R46, RZ, 0x10, R46 ;  /* 0x00000010ff2e7819 */ /* 0x000fe2000001162e */
[----:B------:R-:W-:Y:S01]  /*0da0*/  IMAD.MOV R15, RZ, RZ, -R0 ;  /* 0x000000ffff0f7224 */ /* 0x000fe200078e0a00 */
[----:B------:R-:W-:Y:S01]  /*0db0*/  PRMT R55, R44, 0x7710, RZ ;  /* 0x000077102c377816 */ /* 0x000fe200000000ff */
[----:B------:R-:W-:Y:S01]  /*0dc0*/  IMAD.MOV.U32 R14, RZ, RZ, R19 ;  /* 0x000000ffff0e7224 */ /* 0x000fe200078e0013 */
[----:B------:R-:W-:Y:S01]  /*0dd0*/  PRMT R46, R46, 0x9910, RZ ;  /* 0x000099102e2e7816 */ /* 0x000fe200000000ff */
[----:B------:R-:W-:Y:S01]  /*0de0*/  IMAD R0, R10, 0xf3, RZ ;  /* 0x000000f30a007824 */ /* 0x000fe200078e02ff */
[----:B------:R-:W-:Y:S01]  /*0df0*/  PRMT R15, R15, 0x7710, RZ ;  /* 0x000077100f0f7816 */ /* 0x000fe200000000ff */
[----:B------:R-:W-:Y:S01]  /*0e00*/  IMAD R10, R12, 0xf3, RZ ;  /* 0x000000f30c0a7824 */ /* 0x000fe200078e02ff */
[----:B------:R-:W-:Y:S01]  /*0e10*/  ULOP3.LUT UR4, UR4, 0x38, URZ, 0xc0, !UPT ;  /* 0x0000003804047892 */ /* 0x000fe2000f8ec0ff */
[----:B------:R-:W-:-:S02]  /*0e20*/  IMAD R12, R14, 0xf3, RZ ;  /* 0x000000f30e0c7824 */ /* 0x000fc400078e02ff */
[----:B------:R-:W-:Y:S02]  /*0e30*/  IMAD.MOV R14, RZ, RZ, -R0 ;  /* 0x000000ffff0e7224 */ /* 0x000fe400078e0a00 */
[----:B------:R-:W-:Y:S02]  /*0e40*/  IMAD R0, R16, 0xf3, RZ ;  /* 0x000000f310007824 */ /* 0x000fe400078e02ff */
[----:B------:R-:W-:Y:S01]  /*0e50*/  IMAD.IADD R24, R24, 0x1, R15 ;  /* 0x0000000118187824 */ /* 0x000fe200078e020f */
[----:B------:R-:W-:Y:S01]  /*0e60*/  PRMT R15, R14, 0x7710, RZ ;  /* 0x000077100e0f7816 */ /* 0x000fe200000000ff */
[----:B------:R-:W-:Y:S02]  /*0e70*/  IMAD.MOV R12, RZ, RZ, -R12 ;  /* 0x000000ffff0c7224 */ /* 0x000fe400078e0a0c */
[----:B------:R-:W-:Y:S02]  /*0e80*/  IMAD.MOV R14, RZ, RZ, -R0 ;  /* 0x000000ffff0e7224 */ /* 0x000fe400078e0a00 */
[----:B------:R-:W-:Y:S01]  /*0e90*/  IMAD.IADD R0, R8, 0x1, R15 ;  /* 0x0000000108007824 */ /* 0x000fe200078e020f */
[----:B------:R-:W-:Y:S01]  /*0ea0*/  PRMT R15, R12, 0x7710, RZ ;  /* 0x000077100c0f7816 */ /* 0x000fe200000000ff */
[----:B------:R-:W-:Y:S01]  /*0eb0*/  IMAD.MOV R10, RZ, RZ, -R10 ;  /* 0x000000ffff0a7224 */ /* 0x000fe200078e0a0a */
[----:B------:R-:W-:-:S02]  /*0ec0*/  PRMT R8, R14, 0x7710, RZ ;  /* 0x000077100e087816 */ /* 0x000fc400000000ff */
[----:B------:R-:W-:Y:S01]  /*0ed0*/  LOP3.LUT R12, R36, 0xffff, RZ, 0xc0, !PT ;  /* 0x0000ffff240c7812 */ /* 0x000fe200078ec0ff */
[----:B------:R-:W-:Y:S01]  /*0ee0*/  IMAD.IADD R34, R34, 0x1, R15 ;  /* 0x0000000122227824 */ /* 0x000fe200078e020f */
[----:B------:R-:W-:Y:S01]  /*0ef0*/  PRMT R17, R10, 0x7710, RZ ;  /* 0x000077100a117816 */ /* 0x000fe200000000ff */
[----:B------:R-:W-:Y:S01]  /*0f00*/  IMAD.IADD R33, R33, 0x1, R8 ;  /* 0x0000000121217824 */ /* 0x000fe200078e0208 */
[----:B------:R-:W-:Y:S01]  /*0f10*/  LOP3.LUT R14, R37, 0xffff, RZ, 0xc0, !PT ;  /* 0x0000ffff250e7812 */ /* 0x000fe200078ec0ff */
[----:B------:R-:W-:Y:S01]  /*0f20*/  IMAD R12, R12, 0x437, RZ ;  /* 0x000004370c0c7824 */ /* 0x000fe200078e02ff */
[----:B------:R-:W-:Y:S01]  /*0f30*/  LOP3.LUT R15, R28, 0xffff, RZ, 0xc0, !PT ;  /* 0x0000ffff1c0f7812 */ /* 0x000fe200078ec0ff */
[C---:B------:R-:W-:Y:S02]  /*0f40*/  VIADD R8, R39.reuse, 0xc5 ;  /* 0x000000c527087836 */ /* 0x040fe40000000000 */
[----:B------:R-:W-:Y:S01]  /*0f50*/  VIADD R10, R39, 0x9f ;  /* 0x0000009f270a7836 */ /* 0x000fe20000000000 */
[----:B------:R-:W-:Y:S01]  /*0f60*/  SHF.R.U32.HI R12, RZ, 0x12, R12 ;  /* 0x00000012ff0c7819 */ /* 0x000fe2000001160c */
[----:B------:R-:W-:Y:S01]  /*0f70*/  IMAD.IADD R32, R32, 0x1, R17 ;  /* 0x0000000120207824 */ /* 0x000fe200078e0211 */
[----:B------:R-:W-:Y:S01]  /*0f80*/  LOP3.LUT R16, R8, 0xffff, RZ, 0xc0, !PT ;  /* 0x0000ffff08107812 */ /* 0x000fe200078ec0ff */
[----:B------:R-:W-:Y:S01]  /*0f90*/  IMAD R14, R14, 0x437, RZ ;  /* 0x000004370e0e7824 */ /* 0x000fe200078e02ff */
[----:B------:R-:W-:Y:S01]  /*0fa0*/  LOP3.LUT R17, R10, 0xffff, RZ, 0xc0, !PT ;  /* 0x0000ffff0a117812 */ /* 0x000fe200078ec0ff */
[----:B------:R-:W-:Y:S01]  /*0fb0*/  IMAD R15, R15, 0x437, RZ ;  /* 0x000004370f0f7824 */ /* 0x000fe200078e02ff */
[----:B------:R-:W-:Y:S01]  /*0fc0*/  PRMT R23, R12, 0x9910, RZ ;  /* 0x000099100c177816 */ /* 0x000fe200000000ff */
[----:B------:R-:W-:Y:S01]  /*0fd0*/  IMAD R16, R16, 0x437, RZ ;  /* 0x0000043710107824 */ /* 0x000fe200078e02ff */
[----:B------:R-:W-:Y:S01]  /*0fe0*/  SHF.R.U32.HI R12, RZ, 0x12, R14 ;  /* 0x00000012ff0c7819 */ /* 0x000fe2000001160e */
[----:B------:R-:W-:Y:S01]  /*0ff0*/  IMAD R19, R17, 0x437, RZ ;  /* 0x0000043711137824 */ /* 0x000fe200078e02ff */
[----:B------:R-:W-:Y:S01]  /*1000*/  SHF.R.U32.HI R14, RZ, 0x12, R15 ;  /* 0x00000012ff0e7819 */ /* 0x000fe2000001160f */
[----:B------:R-:W-:Y:S01]  /*1010*/  IMAD.MOV.U32 R17, RZ, RZ, R23 ;  /* 0x000000ffff117224 */ /* 0x000fe200078e0017 */
[----:B------:R-:W-:-:S02]  /*1020*/  PRMT R23, R12, 0x9910, RZ ;  /* 0x000099100c177816 */ /* 0x000fc400000000ff */
[----:B------:R-:W-:Y:S01]  /*1030*/  SHF.R.U32.HI R15, RZ, 0x12, R16 ;  /* 0x00000012ff0f7819 */ /* 0x000fe20000011610 */
[----:B------:R-:W-:Y:S01]  /*1040*/  IMAD R12, R17, 0xf3, RZ ;  /* 0x000000f3110c7824 */ /* 0x000fe200078e02ff */
[----:B------:R-:W-:Y:S02]  /*1050*/  SHF.R.U32.HI R16, RZ, 0x12, R19 ;  /* 0x00000012ff107819 */ /* 0x000fe40000011613 */
[----:B------:R-:W-:Y:S01]  /*1060*/  PRMT R19, R14, 0x9910, RZ ;  /* 0x000099100e137816 */ /* 0x000fe200000000ff */
[----:B------:R-:W-:Y:S01]  /*1070*/  IMAD.MOV.U32 R14, RZ, RZ, R23 ;  /* 0x000000ffff0e7224 */ /* 0x000fe200078e0017 */
[----:B------:R-:W-:Y:S01]  /*1080*/  PRMT R17, R15, 0x9910, RZ ;  /* 0x000099100f117816 */ /* 0x000fe200000000ff */
[----:B------:R-:W-:Y:S01]  /*1090*/  IMAD.MOV R15, RZ, RZ, -R12 ;  /* 0x000000ffff0f7224 */ /* 0x000fe200078e0a0c */
[----:B------:R-:W-:Y:S01]  /*10a0*/  PRMT R23, R16, 0x9910, RZ ;  /* 0x0000991010177816 */ /* 0x000fe200000000ff */
[----:B------:R-:W-:Y:S02]  /*10b0*/  IMAD.MOV.U32 R16, RZ, RZ, R19 ;  /* 0x000000ffff107224 */ /* 0x000fe400078e0013 */
[----:B------:R-:W-:Y:S01]  /*10c0*/  IMAD R12, R14, 0xf3, RZ ;  /* 0x000000f30e0c7824 */ /* 0x000fe200078e02ff */
[----:B------:R-:W-:Y:S01]  /*10d0*/  PRMT R15, R15, 0x7710, RZ ;  /* 0x000077100f0f7816 */ /* 0x000fe200000000ff */
[----:B------:R-:W-:-:S02]  /*10e0*/  IMAD R14, R16, 0xf3, RZ ;  /* 0x000000f3100e7824 */ /* 0x000fc400078e02ff */
[----:B------:R-:W-:Y:S02]  /*10f0*/  IMAD.MOV R16, RZ, RZ, -R12 ;  /* 0x000000ffff107224 */ /* 0x000fe400078e0a0c */
[----:B------:R-:W-:Y:S02]  /*1100*/  IMAD R12, R17, 0xf3, RZ ;  /* 0x000000f3110c7824 */ /* 0x000fe400078e02ff */
[----:B------:R-:W-:Y:S01]  /*1110*/  IMAD.MOV.U32 R19, RZ, RZ, R23 ;  /* 0x000000ffff137224 */ /* 0x000fe200078e0017 */
[----:B------:R-:W-:Y:S01]  /*1120*/  PRMT R16, R16, 0x7710, RZ ;  /* 0x0000771010107816 */ /* 0x000fe200000000ff */
[----:B------:R-:W-:Y:S01]  /*1130*/  IMAD.MOV R12, RZ, RZ, -R12 ;  /* 0x000000ffff0c7224 */ /* 0x000fe200078e0a0c */
[----:B------:R-:W-:Y:S01]  /*1140*/  LOP3.LUT R23, R35, 0xffff, RZ, 0xc0, !PT ;  /* 0x0000ffff23177812 */ /* 0x000fe200078ec0ff */
[----:B------:R-:W-:Y:S02]  /*1150*/  IMAD.IADD R36, R36, 0x1, R15 ;  /* 0x0000000124247824 */ /* 0x000fe400078e020f */
[----:B------:R-:W-:Y:S01]  /*1160*/  IMAD R15, R19, 0xf3, RZ ;  /* 0x000000f3130f7824 */ /* 0x000fe200078e02ff */
[----:B------:R-:W-:Y:S01]  /*1170*/  PRMT R19, R12, 0x7710, RZ ;  /* 0x000077100c137816 */ /* 0x000fe200000000ff */
[----:B------:R-:W-:-:S02]  /*1180*/  IMAD R12, R47, 0x97c, RZ ;  /* 0x0000097c2f0c7824 */ /* 0x000fc400078e02ff */
[----:B------:R-:W-:Y:S02]  /*1190*/  IMAD.IADD R37, R37, 0x1, R16 ;  /* 0x0000000125257824 */ /* 0x000fe400078e0210 */
[----:B------:R-:W-:Y:S01]  /*11a0*/  IMAD.MOV R14, RZ, RZ, -R14 ;  /* 0x000000ffff0e7224 */ /* 0x000fe200078e0a0e */
[----:B------:R-:W-:Y:S01]  /*11b0*/  SHF.R.U32.HI R12, RZ, 0x10, R12 ;  /* 0x00000010ff0c7819 */ /* 0x000fe2000001160c */
[----:B------:R-:W-:Y:S02]  /*11c0*/  IMAD.MOV R15, RZ, RZ, -R15 ;  /* 0x000000ffff0f7224 */ /* 0x000fe400078e0a0f */
[----:B------:R-:W-:Y:S01]  /*11d0*/  IMAD.IADD R8, R8, 0x1, R19 ;  /* 0x0000000108087824 */ /* 0x000fe200078e0213 */
[----:B------:R-:W-:Y:S01]  /*11e0*/  PRMT R16, R12, 0x9910, RZ ;  /* 0x000099100c107816 */ /* 0x000fe200000000ff */
[----:B------:R-:W-:Y:S01]  /*11f0*/  VIADD R12, R39, 0xd ;  /* 0x0000000d270c7836 */ /* 0x000fe20000000000 */
[----:B------:R-:W-:Y:S01]  /*1200*/  PRMT R17, R14, 0x7710, RZ ;  /* 0x000077100e117816 */ /* 0x000fe200000000ff */
[----:B------:R-:W-:Y:S01]  /*1210*/  IMAD R23, R23, 0x97c, RZ ;  /* 0x0000097c17177824 */ /* 0x000fe200078e02ff */
[----:B------:R-:W-:Y:S01]  /*1220*/  PRMT R15, R15, 0x7710, RZ ;  /* 0x000077100f0f7816 */ /* 0x000fe200000000ff */
[----:B------:R-:W-:Y:S01]  /*1230*/  IMAD R16, R16, 0x1b, RZ ;  /* 0x0000001b10107824 */ /* 0x000fe200078e02ff */
[----:B------:R-:W-:Y:S01]  /*1240*/  SEL R14, R39, R12, !P0 ;  /* 0x0000000c270e7207 */ /* 0x000fe20004000000 */
[----:B------:R-:W-:Y:S01]  /*1250*/  IMAD.IADD R28, R28, 0x1, R17 ;  /* 0x000000011c1c7824 */ /* 0x000fe200078e0211 */
[----:B------:R-:W-:Y:S01]  /*1260*/  LOP3.LUT R19, R40, 0xffff, RZ, 0xc0, !PT ;  /* 0x0000ffff28137812 */ /* 0x000fe200078ec0ff */
[----:B------:R-:W-:Y:S01]  /*1270*/  IMAD.MOV R16, RZ, RZ, -R16 ;  /* 0x000000ffff107224 */ /* 0x000fe200078e0a10 */
[----:B------:R-:W-:Y:S01]  /*1280*/  LOP3.LUT R14, R14, 0xff, RZ, 0xc0, !PT ;  /* 0x000000ff0e0e7812 */ /* 0x000fe200078ec0ff */
[----:B------:R-:W-:-:S02]  /*1290*/  IMAD.IADD R10, R10, 0x1, R15 ;  /* 0x000000010a0a7824 */ /* 0x000fc400078e020f */
[----:B------:R-:W-:Y:S01]  /*12a0*/  VIADD R15, R39, 0x79 ;  /* 0x00000079270f7836 */ /* 0x000fe20000000000 */
[----:B------:R-:W-:Y:S01]  /*12b0*/  PRMT R16, R16, 0x7710, RZ ;  /* 0x0000771010107816 */ /* 0x000fe200000000ff */
[----:B------:R-:W-:Y:S02]  /*12c0*/  IMAD R14, R14, 0x13, RZ ;  /* 0x000000130e0e7824 */ /* 0x000fe400078e02ff */
[----:B------:R-:W-:Y:S01]  /*12d0*/  IMAD R19, R19, 0x97c, RZ ;  /* 0x0000097c13137824 */ /* 0x000fe200078e02ff */
[----:B------:R-:W-:Y:S01]  /*12e0*/  LOP3.LUT R17, R15, 0xffff, RZ, 0xc0, !PT ;  /* 0x0000ffff0f117812 */ /* 0x000fe200078ec0ff */
[----:B------:R-:W-:Y:S01]  /*12f0*/  IMAD.IADD R16, R16, 0x1, R39 ;  /* 0x0000000110107824 */ /* 0x000fe200078e0227 */
[----:B------:R-:W-:-:S03]  /*1300*/  SHF.R.U32.HI R52, RZ, 0x9, R14 ;  /* 0x00000009ff347819 */ /* 0x000fc6000001160e */
[----:B------:R-:W-:Y:S01]  /*1310*/  IMAD R17, R17, 0x437, RZ ;  /* 0x0000043711117824 */ /* 0x000fe200078e02ff */
[----:B------:R-:W-:Y:S01]  /*1320*/  LOP3.LUT R14, R16, 0xffff, RZ, 0xc0, !PT ;  /* 0x0000ffff100e7812 */ /* 0x000fe200078ec0ff */
[----:B------:R-:W-:Y:S01]  /*1330*/  IMAD.U32 R16, RZ, RZ, UR5 ;  /* 0x00000005ff107e24 */ /* 0x000fe2000f8e00ff */
[--C-:B------:R-:W-:Y:S02]  /*1340*/  PRMT R13, R13, 0x5410, R52.reuse ;  /* 0x000054100d0d7816 */ /* 0x100fe40000000034 */
[----:B------:R-:W-:Y:S01]  /*1350*/  SHF.R.U32.HI R17, RZ, 0x12, R17 ;  /* 0x00000012ff117819 */ /* 0x000fe20000011611 */
[----:B------:R-:W-:Y:S01]  /*1360*/  IMAD R46, R46, 0x1b, RZ ;  /* 0x0000001b2e2e7824 */ /* 0x000fe200078e02ff */
[----:B------:R-:W-:Y:S01]  /*1370*/  LOP3.LUT P6, R52, RZ, UR4, R52, 0xee, !PT ;  /* 0x00000004ff347c12 */ /* 0x000fe2000f8cee34 */
[----:B------:R-:W-:Y:S01]  /*1380*/  IDP.2A.LO.U16.U8 R13, R13, UR6, R14 ;  /* 0x000000060d0d7c26 */ /* 0x000fe2000800100e */
[----:B------:R-:W-:Y:S01]  /*1390*/  PRMT R38, R17, 0x9910, RZ ;  /* 0x0000991011267816 */ /* 0x000fe200000000ff */
[----:B------:R-:W-:Y:S01]  /*13a0*/  ULOP3.LUT UR6, UR8, 0x1, URZ, 0xc0, !UPT ;  /* 0x0000000108067892 */ /* 0x000fe2000f8ec0ff */
[----:B------:R-:W-:Y:S01]  /*13b0*/  SHF.R.U32.HI R17, RZ, 0x10, R23 ;  /* 0x00000010ff117819 */ /* 0x000fe20000011617 */
[----:B------:R-:W-:Y:S01]  /*13c0*/  IMAD R16, R16, 0x18800, R13 ;  /* 0x0001880010107824 */ /* 0x000fe200078e020d */
[----:B------:R-:W-:Y:S01]  /*13d0*/  SHF.R.U32.HI R13, RZ, 0x10, R19 ;  /* 0x00000010ff0d7819 */ /* 0x000fe20000011613 */
[----:B------:R-:W-:Y:S01]  /*13e0*/  IMAD.MOV.U32 R23, RZ, RZ, R38 ;  /* 0x000000ffff177224 */ /* 0x000fe200078e0026 */
[----:B------:R-:W-:Y:S01]  /*13f0*/  SHF.R.U32.HI R19, RZ, 0x10, R30 ;  /* 0x00000010ff137819 */ /* 0x000fe2000001161e */
[----:B------:R-:W-:Y:S01]  /*1400*/  UISETP.NE.U32.AND UP0, UPT, UR6, 0x1, UPT ;  /* 0x000000010600788c */ /* 0x000fe2000bf05070 */
[----:B------:R-:W-:Y:S01]  /*1410*/  PRMT R30, R13, 0x9910, RZ ;  /* 0x000099100d1e7816 */ /* 0x000fe200000000ff */
[----:B------:R-:W-:Y:S01]  /*1420*/  IMAD R13, R23, 0xf3, RZ ;  /* 0x000000f3170d7824 */ /* 0x000fe200078e02ff */
[----:B------:R-:W-:Y:S01]  /*1430*/  PRMT R38, R17, 0x9910, RZ ;  /* 0x0000991011267816 */ /* 0x000fe200000000ff */
[----:B------:R-:W-:Y:S01]  /*1440*/  USEL UR9, URZ, 0x1c, UP0 ;  /* 0x0000001cff097887 */ /* 0x000fe20008000000 */
[----:B------:R-:W-:Y:S01]  /*1450*/  PRMT R42, R19, 0x9910, RZ ;  /* 0x00009910132a7816 */ /* 0x000fe200000000ff */
[----:B------:R-:W-:-:S02]  /*1460*/  IMAD.MOV.U32 R17, RZ, RZ, R30 ;  /* 0x000000ffff117224 */ /* 0x000fc400078e001e */
[----:B------:R-:W-:Y:S02]  /*1470*/  IMAD.MOV.U32 R19, RZ, RZ, R38 ;  /* 0x000000ffff137224 */ /* 0x000fe400078e0026 */
[----:B------:R-:W-:Y:S01]  /*1480*/  IMAD.MOV R30, RZ, RZ, -R13 ;  /* 0x000000ffff1e7224 */ /* 0x000fe200078e0a0d */
[----:B------:R-:W-:Y:S01]  /*1490*/  LOP3.LUT P0, RZ, R14, UR9, RZ, 0xfc, !PT ;  /* 0x000000090eff7c12 */ /* 0x000fe2000f80fcff */
[----:B------:R-:W-:Y:S02]  /*14a0*/  IMAD R13, R17, 0x1b, RZ ;  /* 0x0000001b110d7824 */ /* 0x000fe400078e02ff */
[----:B------:R-:W-:Y:S01]  /*14b0*/  IMAD.MOV.U32 R23, RZ, RZ, R42 ;  /* 0x000000ffff177224 */ /* 0x000fe200078e002a */
[----:B------:R-:W-:Y:S01]  /*14c0*/  PRMT R30, R30, 0x7710, RZ ;  /* 0x000077101e1e7816 */ /* 0x000fe200000000ff */
[----:B------:R-:W-:Y:S01]  /*14d0*/  IMAD R17, R19, 0x1b, RZ ;  /* 0x0000001b13117824 */ /* 0x000fe200078e02ff */
[----:B------:R-:W-:Y:S01]  /*14e0*/  PLOP3.LUT P0, PT, P6, P0, PT, 0x2f, 0xf2 ;  /* 0x0000000000f2781c */ /* 0x000fe20003700577 */
[----:B------:R-:W-:-:S02]  /*14f0*/  IMAD R19, R23, 0x1b, RZ ;  /* 0x0000001b17137824 */ /* 0x000fc400078e02ff */
[----:B------:R-:W-:Y:S02]  /*1500*/  IMAD.MOV R17, RZ, RZ, -R17 ;  /* 0x000000ffff117224 */ /* 0x000fe400078e0a11 */
[----:B------:R-:W-:Y:S02]  /*1510*/  IMAD.MOV R23, RZ, RZ, -R13 ;  /* 0x000000ffff177224 */ /* 0x000fe400078e0a0d */
[----:B------:R-:W-:Y:S01]  /*1520*/  IMAD.IADD R13, R15, 0x1, R30 ;  /* 0x000000010f0d7824 */ /* 0x000fe200078e021e */
[----:B------:R-:W-:Y:S01]  /*1530*/  PRMT R30, R17, 0x7710, RZ ;  /* 0x00007710111e7816 */ /* 0x000fe200000000ff */
[----:B------:R-:W-:Y:S01]  /*1540*/  IMAD.MOV R19, RZ, RZ, -R19 ;  /* 0x000000ffff137224 */ /* 0x000fe200078e0a13 */
[----:B------:R-:W-:Y:S01]  /*1550*/  PRMT R15, R23, 0x7710, RZ ;  /* 0x00007710170f7816 */ /* 0x000fe200000000ff */
[----:B------:R-:W-:Y:S02]  /*1560*/  VIADD R23, R39, 0x4 ;  /* 0x0000000427177836 */ /* 0x000fe40000000000 */
[----:B------:R-:W-:Y:S01]  /*1570*/  IMAD.IADD R35, R35, 0x1, R30 ;  /* 0x0000000123237824 */ /* 0x000fe200078e021e */
[----:B------:R-:W-:Y:S01]  /*1580*/  PRMT R38, R19, 0x7710, RZ ;  /* 0x0000771013267816 */ /* 0x000fe200000000ff */
[----:B------:R-:W-:Y:S01]  /*1590*/  VIADD R42, R39, 0x1a ;  /* 0x0000001a272a7836 */ /* 0x000fe20000000000 */
[----:B------:R-:W-:Y:S01]  /*15a0*/  LOP3.LUT R45, R23, 0xffff, RZ, 0xc0, !PT ;  /* 0x0000ffff172d7812 */ /* 0x000fe200078ec0ff */
[----:B------:R-:W-:-:S02]  /*15b0*/  VIADD R30, R39, 0xa ;  /* 0x0000000a271e7836 */ /* 0x000fc40000000000 */
[----:B------:R-:W-:Y:S01]  /*15c0*/  IMAD.IADD R31, R31, 0x1, R38 ;  /* 0x000000011f1f7824 */ /* 0x000fe200078e0226 */
[----:B------:R-:W-:Y:S01]  /*15d0*/  LOP3.LUT R38, R42, 0xffff, RZ, 0xc0, !PT ;  /* 0x0000ffff2a267812 */ /* 0x000fe200078ec0ff */
[----:B------:R-:W-:Y:S01]  /*15e0*/  IMAD R45, R45, 0x97c, RZ ;  /* 0x0000097c2d2d7824 */ /* 0x000fe200078e02ff */
[----:B------:R-:W-:Y:S01]  /*15f0*/  LOP3.LUT R14, R30, 0xffff, RZ, 0xc0, !PT ;  /* 0x0000ffff1e0e7812 */ /* 0x000fe200078ec0ff */
[----:B------:R-:W-:Y:S02]  /*1600*/  VIADD R16, R16, UR9 ;  /* 0x0000000910107c36 */ /* 0x000fe40008000000 */
[----:B------:R-:W-:Y:S01]  /*1610*/  IMAD R38, R38, 0x97c, RZ ;  /* 0x0000097c26267824 */ /* 0x000fe200078e02ff */
[----:B------:R-:W-:Y:S01]  /*1620*/  SHF.R.U32.HI R45, RZ, 0x10, R45 ;  /* 0x00000010ff2d7819 */ /* 0x000fe2000001162d */
[----:B------:R-:W-:Y:S02]  /*1630*/  IMAD R14, R14, 0x97c, RZ ;  /* 0x0000097c0e0e7824 */ /* 0x000fe400078e02ff */
[----:B------:R-:W-:Y:S01]  /*1640*/  IMAD.IADD R40, R40, 0x1, R15 ;  /* 0x0000000128287824 */ /* 0x000fe200078e020f */
[----:B------:R-:W-:Y:S01]  /*1650*/  SHF.R.U32.HI R38, RZ, 0x10, R38 ;  /* 0x00000010ff267819 */ /* 0x000fe20000011626 */
[C---:B------:R-:W-:Y:S01]  /*1660*/  VIADD R15, R16.reuse, 0xc07 ;  /* 0x00000c07100f7836 */ /* 0x040fe20000000000 */
[----:B------:R-:W-:Y:S01]  /*1670*/  SHF.R.U32.HI R14, RZ, 0x10, R14 ;  /* 0x00000010ff0e7819 */ /* 0x000fe2000001160e */
[----:B------:R-:W-:Y:S01]  /*1680*/  @!P1 VIADD R15, R16, 0xffffffc7 ;  /* 0xffffffc7100f9836 */ /* 0x000fe20000000000 */
[----:B------:R-:W-:Y:S01]  /*1690*/  PRMT R45, R45, 0x9910, RZ ;  /* 0x000099102d2d7816 */ /* 0x000fe200000000ff */
[----:B------:R-:W0:Y:S01]  /*16a0*/  LDC.64 R16, c[0x0][0x380] ;  /* 0x0000e000ff107b82 */ /* 0x000e220000000a00 */
[----:B------:R-:W-:Y:S01]  /*16b0*/  PRMT R38, R38, 0x9910, RZ ;  /* 0x0000991026267816 */ /* 0x000fe200000000ff */
[----:B------:R-:W-:Y:S01]  /*16c0*/  IMAD.MOV R54, RZ, RZ, -R46 ;  /* 0x000000ffff367224 */ /* 0x000fe200078e0a2e */
[----:B------:R-:W-:Y:S01]  /*16d0*/  PRMT R14, R14, 0x9910, RZ ;  /* 0x000099100e0e7816 */ /* 0x000fe200000000ff */
[----:B------:R-:W-:-:S02]  /*16e0*/  IMAD R45, R45, 0x1b, RZ ;  /* 0x0000001b2d2d7824 */ /* 0x000fc400078e02ff */
[----:B------:R-:W-:Y:S02]  /*16f0*/  IMAD R38, R38, 0x1b, RZ ;  /* 0x0000001b26267824 */ /* 0x000fe400078e02ff */
[----:B------:R-:W-:Y:S02]  /*1700*/  IMAD R14, R14, 0x1b, RZ ;  /* 0x0000001b0e0e7824 */ /* 0x000fe400078e02ff */
[----:B------:R-:W-:Y:S02]  /*1710*/  IMAD.MOV R48, RZ, RZ, -R45 ;  /* 0x000000ffff307224 */ /* 0x000fe400078e0a2d */
[----:B------:R-:W-:Y:S02]  /*1720*/  IMAD.MOV R49, RZ, RZ, -R38 ;  /* 0x000000ffff317224 */ /* 0x000fe400078e0a26 */
[----:B------:R-:W-:Y:S01]  /*1730*/  IMAD.MOV R38, RZ, RZ, -R14 ;  /* 0x000000ffff267224 */ /* 0x000fe200078e0a0e */
[----:B------:R-:W-:Y:S01]  /*1740*/  PRMT R44, R48, 0x7710, RZ ;  /* 0x00007710302c7816 */ /* 0x000fe200000000ff */
[----:B------:R-:W-:Y:S01]  /*1750*/  VIADD R46, R39, 0x8c0 ;  /* 0x000008c0272e7836 */ /* 0x000fe20000000000 */
[----:B------:R-:W-:Y:S01]  /*1760*/  PRMT R54, R54, 0x7710, RZ ;  /* 0x0000771036367816 */ /* 0x000fe200000000ff */
[----:B------:R-:W-:Y:S01]  /*1770*/  IMAD.MOV.U32 R19, RZ, RZ, RZ ;  /* 0x000000ffff137224 */ /* 0x000fe200078e00ff */
[----:B------:R-:W-:Y:S01]  /*1780*/  PRMT R45, R38, 0x7710, RZ ;  /* 0x00007710262d7816 */ /* 0x000fe200000000ff */
[----:B------:R-:W-:Y:S01]  /*1790*/  IMAD.IADD R38, R22, 0x1, R55 ;  /* 0x0000000116267824 */ /* 0x000fe200078e0237 */
[----:B------:R-:W-:Y:S01]  /*17a0*/  PRMT R49, R49, 0x7710, RZ ;  /* 0x0000771031317816 */ /* 0x000fe200000000ff */
[----:B------:R-:W-:-:S02]  /*17b0*/  VIADD R22, R39, 0x1c0 ;  /* 0x000001c027167836 */ /* 0x000fc40000000000 */
[----:B------:R-:W-:Y:S02]  /*17c0*/  IMAD.IADD R23, R23, 0x1, R44 ;  /* 0x0000000117177824 */ /* 0x000fe400078e022c */
[C---:B------:R-:W-:Y:S01]  /*17d0*/  VIADD R44, R39.reuse, 0x380 ;  /* 0x00000380272c7836 */ /* 0x040fe20000000000 */
[----:B------:R-:W-:Y:S01]  /*17e0*/  LOP3.LUT R22, R22, 0xffff, RZ, 0xc0, !PT ;  /* 0x0000ffff16167812 */ /* 0x000fe200078ec0ff */
[----:B------:R-:W-:Y:S02]  /*17f0*/  IMAD.IADD R30, R30, 0x1, R45 ;  /* 0x000000011e1e7824 */ /* 0x000fe400078e022d */
[----:B------:R-:W-:Y:S01]  /*1800*/  VIADD R45, R39, 0x540 ;  /* 0x00000540272d7836 */ /* 0x000fe20000000000 */
[----:B------:R-:W-:Y:S01]  /*1810*/  LOP3.LUT R48, R44, 0xffff, RZ, 0xc0, !PT ;  /* 0x0000ffff2c307812 */ /* 0x000fe200078ec0ff */
[----:B------:R-:W-:Y:S01]  /*1820*/  IMAD R44, R22, 0x437, RZ ;  /* 0x00000437162c7824 */ /* 0x000fe200078e02ff */
[----:B------:R-:W-:Y:S01]  /*1830*/  LOP3.LUT R46, R46, 0xffff, RZ, 0xc0, !PT ;  /* 0x0000ffff2e2e7812 */ /* 0x000fe200078ec0ff */
[----:B0-----:R-:W-:Y:S01]  /*1840*/  IMAD.WIDE R14, R15, 0x4, R16 ;  /* 0x000000040f0e7825 */ /* 0x001fe200078e0210 */
[----:B------:R-:W-:-:S03]  /*1850*/  LOP3.LUT R45, R45, 0xffff, RZ, 0xc0, !PT ;  /* 0x0000ffff2d2d7812 */ /* 0x000fc600078ec0ff */
[----:B------:R-:W-:Y:S01]  /*1860*/  IMAD R48, R48, 0x437, RZ ;  /* 0x0000043730307824 */ /* 0x000fe200078e02ff */
[----:B------:R-:W-:Y:S01]  /*1870*/  UIMAD UR6, UR5, 0x18800, UR9 ;  /* 0x00018800050678a4 */ /* 0x000fe2000f8e0209 */
[----:B------:R-:W-:Y:S01]  /*1880*/  IMAD.IADD R22, R43, 0x1, R54 ;  /* 0x000000012b167824 */ /* 0x000fe200078e0236 */
[----:B------:R-:W-:Y:S01]  /*1890*/  SHF.R.U32.HI R43, RZ, 0x12, R44 ;  /* 0x00000012ff2b7819 */ /* 0x000fe2000001162c */
[----:B------:R-:W-:Y:S01]  /*18a0*/  IMAD R46, R46, 0x437, RZ ;  /* 0x000004372e2e7824 */ /* 0x000fe200078e02ff */
[----:B------:R-:W-:Y:S01]  /*18b0*/  SHF.R.U32.HI R44, RZ, 0x12, R48 ;  /* 0x00000012ff2c7819 */ /* 0x000fe20000011630 */
[----:B------:R-:W-:Y:S01]  /*18c0*/  IMAD R45, R45, 0x437, RZ ;  /* 0x000004372d2d7824 */ /* 0x000fe200078e02ff */
[----:B------:R-:W-:Y:S01]  /*18d0*/  PRMT R48, R43, 0x9910, RZ ;  /* 0x000099102b307816 */ /* 0x000fe200000000ff */
[----:B------:R-:W-:Y:S01]  /*18e0*/  IMAD.IADD R42, R42, 0x1, R49 ;  /* 0x000000012a2a7824 */ /* 0x000fe200078e0231 */
[----:B------:R-:W-:Y:S01]  /*18f0*/  SHF.R.U32.HI R43, RZ, 0x12, R46 ;  /* 0x00000012ff2b7819 */ /* 0x000fe2000001162e */
[----:B-1----:R-:W2:Y:S01]  /*1900*/  @!P0 LDG.E.CONSTANT R19, desc[UR12][R14.64] ;  /* 0x0000000c0e138981 */ /* 0x002ea2000c1e9900 */
[----:B------:R-:W-:Y:S01]  /*1910*/  SHF.R.U32.HI R45, RZ, 0x12, R45 ;  /* 0x00000012ff2d7819 */ /* 0x000fe2000001162d */
[----:B------:R-:W-:Y:S01]  /*1920*/  UIMAD UR6, UR10, 0x1c0, UR6 ;  /* 0x000001c00a0678a4 */ /* 0x000fe2000f8e0206 */
[----:B------:R-:W-:Y:S01]  /*1930*/  PRMT R46, R44, 0x9910, RZ ;  /* 0x000099102c2e7816 */ /* 0x000fe200000000ff */
[----:B------:R-:W-:Y:S01]  /*1940*/  IMAD.MOV.U32 R44, RZ, RZ, R48 ;  /* 0x000000ffff2c7224 */ /* 0x000fe200078e0030 */
[----:B------:R-:W-:Y:S01]  /*1950*/  PRMT R49, R45, 0x9910, RZ ;  /* 0x000099102d317816 */ /* 0x000fe200000000ff */
[----:B------:R-:W-:Y:S01]  /*1960*/  UIADD3 UR6, UPT, UPT, UR6, -0x39, URZ ;  /* 0xffffffc706067890 */ /* 0x000fe2000fffe0ff */
[----:B------:R-:W-:Y:S01]  /*1970*/  PRMT R48, R43, 0x9910, RZ ;  /* 0x000099102b307816 */ /* 0x000fe200000000ff */
[----:B------:R-:W-:Y:S01]  /*1980*/  IMAD.MOV.U32 R45, RZ, RZ, R46 ;  /* 0x000000ffff2d7224 */ /* 0x000fe200078e002e */
[----:B------:R-:W-:Y:S01]  /*1990*/  LOP3.LUT R40, R40, 0xffff, RZ, 0xc0, !PT ;  /* 0x0000ffff28287812 */ /* 0x000fe200078ec0ff */
[----:B------:R-:W-:Y:S01]  /*19a0*/  IMAD R43, R44, 0xc40, RZ ;  /* 0x00000c402c2b7824 */ /* 0x000fe200078e02ff */
[----:B------:R-:W-:Y:S01]  /*19b0*/  LOP3.LUT R31, R31, 0xffff, RZ, 0xc0, !PT ;  /* 0x0000ffff1f1f7812 */ /* 0x000fe200078ec0ff */
[----:B------:R-:W-:Y:S01]  /*19c0*/  IMAD R44, R45, 0xc40, RZ ;  /* 0x00000c402d2c7824 */ /* 0x000fe200078e02ff */
[----:B------:R-:W-:Y:S01]  /*19d0*/  LOP3.LUT P3, RZ, R40, UR9, RZ, 0xfc, !PT ;  /* 0x0000000928ff7c12 */ /* 0x000fe2000f86fcff */
[----:B------:R-:W-:Y:S01]  /*19e0*/  IMAD.MOV.U32 R46, RZ, RZ, R49 ;  /* 0x000000ffff2e7224 */ /* 0x000fe200078e0031 */
[----:B------:R-:W-:Y:S01]  /*19f0*/  LOP3.LUT R43, R43, 0xffff, RZ, 0xc0, !PT ;  /* 0x0000ffff2b2b7812 */ /* 0x000fe200078ec0ff */
[----:B------:R-:W-:Y:S01]  /*1a00*/  IMAD R48, R48, 0xc40, RZ ;  /* 0x00000c4030307824 */ /* 0x000fe200078e02ff */
[----:B------:R-:W-:Y:S01]  /*1a10*/  LOP3.LUT R45, R44, 0xffff, RZ, 0xc0, !PT ;  /* 0x0000ffff2c2d7812 */ /* 0x000fe200078ec0ff */
[----:B------:R-:W-:Y:S01]  /*1a20*/  IMAD R46, R46, 0xc40, RZ ;  /* 0x00000c402e2e7824 */ /* 0x000fe200078e02ff */
[----:B------:R-:W-:-:S02]  /*1a30*/  LOP3.LUT R44, R35, 0xffff, RZ, 0xc0, !PT ;  /* 0x0000ffff232c7812 */ /* 0x000fc400078ec0ff */
[----:B------:R-:W-:Y:S02]  /*1a40*/  IADD3 R43, PT, PT, R43, UR6, R40 ;  /* 0x000000062b2b7c10 */ /* 0x000fe4000fffe028 */
[----:B------:R-:W-:Y:S02]  /*1a50*/  IADD3 R35, PT, PT, R45, UR6, R44 ;  /* 0x000000062d237c10 */ /* 0x000fe4000fffe02c */
[----:B------:R-:W-:Y:S02]  /*1a60*/  LOP3.LUT P5, RZ, R44, UR9, RZ, 0xfc, !PT ;  /* 0x000000092cff7c12 */ /* 0x000fe4000f8afcff */
[----:B------:R-:W-:Y:S02]  /*1a70*/  PRMT R44, R24, 0x9910, RZ ;  /* 0x00009910182c7816 */ /* 0x000fe400000000ff */
[----:B------:R-:W-:Y:S02]  /*1a80*/  PRMT R24, R21, 0x9910, RZ ;  /* 0x0000991015187816 */ /* 0x000fe400000000ff */
[----:B------:R-:W-:Y:S01]  /*1a90*/  LOP3.LUT R40, R46, 0xffff, RZ, 0xc0, !PT ;  /* 0x0000ffff2e287812 */ /* 0x000fe200078ec0ff */
[----:B------:R-:W-:Y:S01]  /*1aa0*/  IMAD.MOV.U32 R21, RZ, RZ, R44 ;  /* 0x000000ffff157224 */ /* 0x000fe200078e002c */
[----:B------:R-:W-:-:S02]  /*1ab0*/  LOP3.LUT R45, R48, 0xffff, RZ, 0xc0, !PT ;  /* 0x0000ffff302d7812 */ /* 0x000fc400078ec0ff */
[----:B------:R-:W-:Y:S01]  /*1ac0*/  LOP3.LUT R42, R42, 0xffff, RZ, 0xc0, !PT ;  /* 0x0000ffff2a2a7812 */ /* 0x000fe200078ec0ff */
[----:B------:R-:W-:Y:S01]  /*1ad0*/  IMAD R21, R21, 0x13, RZ ;  /* 0x0000001315157824 */ /* 0x000fe200078e02ff */
[----:B------:R-:W-:Y:S02]  /*1ae0*/  IADD3 R40, PT, PT, R40, UR6, R31 ;  /* 0x0000000628287c10 */ /* 0x000fe4000fffe01f */
[----:B------:R-:W-:Y:S01]  /*1af0*/  LOP3.LUT P0, RZ, R31, UR9, RZ, 0xfc, !PT ;  /* 0x000000091fff7c12 */ /* 0x000fe2000f80fcff */
[----:B------:R-:W-:Y:S01]  /*1b00*/  IMAD.MOV.U32 R31, RZ, RZ, R24 ;  /* 0x000000ffff1f7224 */ /* 0x000fe200078e0018 */
[----:B------:R-:W-:Y:S02]  /*1b10*/  IADD3 R24, PT, PT, R45, UR6, R42 ;  /* 0x000000062d187c10 */ /* 0x000fe4000fffe02a */
[----:B------:R-:W-:Y:S02]  /*1b20*/  LOP3.LUT P1, RZ, R42, UR9, RZ, 0xfc, !PT ;  /* 0x000000092aff7c12 */ /* 0x000fe4000f82fcff */
[----:B------:R-:W-:-:S02]  /*1b30*/  LOP3.LUT R42, R21, 0xffff, RZ, 0xc0, !PT ;  /* 0x0000ffff152a7812 */ /* 0x000fc400078ec0ff */
[----:B------:R-:W-:Y:S01]  /*1b40*/  PRMT R44, R20, 0x9910, RZ ;  /* 0x00009910142c7816 */ /* 0x000fe200000000ff */
[----:B------:R-:W-:Y:S01]  /*1b50*/  IMAD R20, R31, 0x13, RZ ;  /* 0x000000131f147824 */ /* 0x000fe200078e02ff */
[----:B------:R-:W-:Y:S02]  /*1b60*/  SHF.R.U32.HI R42, RZ, 0x9, R42 ;  /* 0x00000009ff2a7819 */ /* 0x000fe4000001162a */
[----:B------:R-:W-:Y:S01]  /*1b70*/  PRMT R31, R7, 0x9910, RZ ;  /* 0x00009910071f7816 */ /* 0x000fe200000000ff */
[----:B------:R-:W-:Y:S01]  /*1b80*/  IMAD.MOV.U32 R21, RZ, RZ, R44 ;  /* 0x000000ffff157224 */ /* 0x000fe200078e002c */
[----:B------:R-:W-:Y:S02]  /*1b90*/  LOP3.LUT R42, R42, 0xffff, RZ, 0xc0, !PT ;  /* 0x0000ffff2a2a7812 */ /* 0x000fe400078ec0ff */
[----:B------:R-:W-:Y:S01]  /*1ba0*/  LOP3.LUT R7, R20, 0xffff, RZ, 0xc0, !PT ;  /* 0x0000ffff14077812 */ /* 0x000fe200078ec0ff */
[----:B------:R-:W-:Y:S01]  /*1bb0*/  IMAD R21, R21, 0x13, RZ ;  /* 0x0000001315157824 */ /* 0x000fe200078e02ff */
[----:B------:R-:W-:Y:S01]  /*1bc0*/  PRMT R25, R25, 0x5410, R42 ;  /* 0x0000541019197816 */ /* 0x000fe2000000002a */
[----:B------:R-:W-:Y:S01]  /*1bd0*/  IMAD R31, R31, 0x13, RZ ;  /* 0x000000131f1f7824 */ /* 0x000fe200078e02ff */
[----:B------:R-:W-:-:S02]  /*1be0*/  LOP3.LUT R38, R38, 0xffff, RZ, 0xc0, !PT ;  /* 0x0000ffff26267812 */ /* 0x000fc400078ec0ff */
[----:B------:R-:W-:Y:S01]  /*1bf0*/  SHF.R.U32.HI R7, RZ, 0x9, R7 ;  /* 0x00000009ff077819 */ /* 0x000fe20000011607 */
[----:B------:R-:W-:Y:S01]  /*1c00*/  IDP.2A.LO.U16.U8 R45, R25, R5, RZ ;  /* 0x00000005192d7226 */ /* 0x000fe200000010ff */
[----:B------:R-:W-:Y:S01]  /*1c10*/  LOP3.LUT R5, R21, 0xffff, RZ, 0xc0, !PT ;  /* 0x0000ffff15057812 */ /* 0x000fe200078ec0ff */
[----:B------:R-:W-:Y:S01]  /*1c20*/  IMAD.MOV.U32 R21, RZ, RZ, RZ ;  /* 0x000000ffff157224 */ /* 0x000fe200078e00ff */
[----:B------:R-:W-:Y:S02]  /*1c30*/  LOP3.LUT P2, RZ, R38, UR9, RZ, 0xfc, !PT ;  /* 0x0000000926ff7c12 */ /* 0x000fe4000f84fcff */
[----:B------:R-:W-:Y:S02]  /*1c40*/  SHF.R.U32.HI R5, RZ, 0x9, R5 ;  /* 0x00000009ff057819 */ /* 0x000fe40000011605 */
[----:B------:R-:W-:Y:S02]  /*1c50*/  IADD3 R27, PT, PT, R27, UR6, R38 ;  /* 0x000000061b1b7c10 */ /* 0x000fe4000fffe026 */
[----:B------:R-:W-:-:S02]  /*1c60*/  LOP3.LUT R38, R5, 0xffff, RZ, 0xc0, !PT ;  /* 0x0000ffff05267812 */ /* 0x000fc400078ec0ff */
[----:B------:R-:W-:Y:S02]  /*1c70*/  LOP3.LUT R20, R7, 0xffff, RZ, 0xc0, !PT ;  /* 0x0000ffff07147812 */ /* 0x000fe400078ec0ff */
[----:B------:R-:W-:Y:S01]  /*1c80*/  LOP3.LUT R7, R31, 0xffff, RZ, 0xc0, !PT ;  /* 0x0000ffff1f077812 */ /* 0x000fe200078ec0ff */
[C---:B------:R-:W-:Y:S01]  /*1c90*/  IMAD R35, R38.reuse, 0x38, R35 ;  /* 0x0000003826237824 */ /* 0x040fe200078e0223 */
[----:B------:R-:W-:Y:S01]  /*1ca0*/  LOP3.LUT R38, R38, UR4, RZ, 0xfc, !PT ;  /* 0x0000000426267c12 */ /* 0x000fe2000f8efcff */
[----:B------:R-:W-:Y:S01]  /*1cb0*/  IMAD R31, R20, 0x38, R43 ;  /* 0x00000038141f7824 */ /* 0x000fe200078e022b */
[----:B------:R-:W-:Y:S02]  /*1cc0*/  SHF.R.U32.HI R7, RZ, 0x9, R7 ;  /* 0x00000009ff077819 */ /* 0x000fe40000011607 */
[----:B------:R-:W-:Y:S02]  /*1cd0*/  ISETP.EQ.OR P5, PT, R38, RZ, !P5 ;  /* 0x000000ff2600720c */ /* 0x000fe40006fa2670 */
[----:B------:R-:W-:-:S02]  /*1ce0*/  LOP3.LUT R30, R30, 0xffff, RZ, 0xc0, !PT ;  /* 0x0000ffff1e1e7812 */ /* 0x000fc400078ec0ff */
[----:B------:R-:W-:Y:S02]  /*1cf0*/  LOP3.LUT R7, R7, 0xffff, RZ, 0xc0, !PT ;  /* 0x0000ffff07077812 */ /* 0x000fe400078ec0ff */
[----:B------:R-:W-:Y:S02]  /*1d00*/  IADD3 R43, PT, PT, R45, UR6, R30 ;  /* 0x000000062d2b7c10 */ /* 0x000fe4000fffe01e */
[C---:B------:R-:W-:Y:S01]  /*1d10*/  LOP3.LUT R48, R7.reuse, UR4, RZ, 0xfc, !PT ;  /* 0x0000000407307c12 */ /* 0x040fe2000f8efcff */
[----:B------:R-:W-:Y:S01]  /*1d20*/  IMAD R45, R7, 0x38, R40 ;  /* 0x00000038072d7824 */ /* 0x000fe200078e0228 */
[----:B------:R-:W-:Y:S01]  /*1d30*/  PRMT R40, R32, 0x9910, RZ ;  /* 0x0000991020287816 */ /* 0x000fe200000000ff */
[----:B------:R-:W-:Y:S01]  /*1d40*/  IMAD.MOV.U32 R7, RZ, RZ, RZ ;  /* 0x000000ffff077224 */ /* 0x000fe200078e00ff */
[----:B------:R-:W-:Y:S01]  /*1d50*/  PRMT R46, R33, 0x9910, RZ ;  /* 0x00009910212e7816 */ /* 0x000fe200000000ff */
[----:B------:R-:W-:Y:S01]  /*1d60*/  IMAD.WIDE.U32 R32, R35, 0x4, R16 ;  /* 0x0000000423207825 */ /* 0x000fe200078e0010 */
[----:B------:R-:W-:-:S02]  /*1d70*/  LOP3.LUT R20, R20, UR4, RZ, 0xfc, !PT ;  /* 0x0000000414147c12 */ /* 0x000fc4000f8efcff */
[----:B------:R-:W-:Y:S01]  /*1d80*/  LOP3.LUT P4, RZ, R30, UR9, RZ, 0xfc, !PT ;  /* 0x000000091eff7c12 */ /* 0x000fe2000f88fcff */
[----:B------:R-:W-:Y:S01]  /*1d90*/  IMAD.WIDE.U32 R30, R31, 0x4, R16 ;  /* 0x000000041f1e7825 */ /* 0x000fe200078e0010 */
[----:B------:R-:W3:Y:S01]  /*1da0*/  @!P5 LDG.E.CONSTANT R7, desc[UR12][R32.64] ;  /* 0x0000000c2007d981 */ /* 0x000ee2000c1e9900 */
[----:B------:R-:W-:Y:S02]  /*1db0*/  ISETP.EQ.OR P3, PT, R20, RZ, !P3 ;  /* 0x000000ff1400720c */ /* 0x000fe40005f62670 */
[----:B------:R-:W-:-:S04]  /*1dc0*/  LOP3.LUT R49, R42, UR4, RZ, 0xfc, !PT ;  /* 0x000000042a317c12 */ /* 0x000fc8000f8efcff */
[----:B------:R-:W-:Y:S02]  /*1dd0*/  ISETP.EQ.OR P4, PT, R49, RZ, !P4 ;  /* 0x000000ff3100720c */ /* 0x000fe40006782670 */
[----:B------:R-:W-:-:S05]  /*1de0*/  PRMT R44, R34, 0x9910, RZ ;  /* 0x00009910222c7816 */ /* 0x000fca00000000ff */
[----:B------:R-:W4:Y:S01]  /*1df0*/  @!P3 LDG.E.CONSTANT R21, desc[UR12][R30.64] ;  /* 0x0000000c1e15b981 */ /* 0x000f22000c1e9900 */
[--C-:B------:R-:W-:Y:S01]  /*1e00*/  IMAD.WIDE.U32 R34, R45, 0x4, R16.reuse ;  /* 0x000000042d227825 */ /* 0x100fe200078e0010 */
[----:B------:R-:W-:Y:S02]  /*1e10*/  PRMT R45, R36, 0x9910, RZ ;  /* 0x00009910242d7816 */ /* 0x000fe400000000ff */
[----:B------:R-:W-:Y:S01]  /*1e20*/  PRMT R54, R37, 0x9910, RZ ;  /* 0x0000991025367816 */ /* 0x000fe200000000ff */
[----:B------:R-:W-:Y:S01]  /*1e30*/  IMAD.MOV.U32 R5, RZ, RZ, RZ ;  /* 0x000000ffff057224 */ /* 0x000fe200078e00ff */
[----:B------:R-:W-:Y:S01]  /*1e40*/  ISETP.EQ.OR P0, PT, R48, RZ, !P0 ;  /* 0x000000ff3000720c */ /* 0x000fe20004702670 */
[----:B------:R-:W-:-:S04]  /*1e50*/  IMAD.WIDE.U32 R36, R43, 0x4, R16 ;  /* 0x000000042b247825 */ /* 0x000fc800078e0010 */
[----:B------:R-:W-:Y:S01]  /*1e60*/  IMAD.MOV.U32 R55, RZ, RZ, RZ ;  /* 0x000000ffff377224 */ /* 0x000fe200078e00ff */
[----:B------:R-:W4:Y:S07]  /*1e70*/  @!P4 LDG.E.CONSTANT R5, desc[UR12][R36.64] ;  /* 0x0000000c2405c981 */ /* 0x000f2e000c1e9900 */
[----:B------:R-:W4:Y:S01]  /*1e80*/  @!P0 LDG.E.CONSTANT R55, desc[UR12][R34.64] ;  /* 0x0000000c22378981 */ /* 0x000f22000c1e9900 */
[----:B------:R-:W-:Y:S02]  /*1e90*/  IMAD R40, R40, 0x13, RZ ;  /* 0x0000001328287824 */ /* 0x000fe400078e02ff */
[----:B------:R-:W-:-:S02]  /*1ea0*/  IMAD.MOV.U32 R42, RZ, RZ, R44 ;  /* 0x000000ffff2a7224 */ /* 0x000fc400078e002c */
[----:B------:R-:W-:Y:S02]  /*1eb0*/  IMAD.MOV.U32 R44, RZ, RZ, R46 ;  /* 0x000000ffff2c7224 */ /* 0x000fe400078e002e */
[----:B------:R-:W-:Y:S01]  /*1ec0*/  IMAD.MOV.U32 R46, RZ, RZ, R54 ;  /* 0x000000ffff2e7224 */ /* 0x000fe200078e0036 */
[----:B------:R-:W-:Y:S01]  /*1ed0*/  LOP3.LUT R54, R40, 0xffff, RZ, 0xc0, !PT ;  /* 0x0000ffff28367812 */ /* 0x000fe200078ec0ff */
[----:B------:R-:W-:-:S03]  /*1ee0*/  IMAD R42, R42, 0x13, RZ ;  /* 0x000000132a2a7824 */ /* 0x000fc600078e02ff */
[----:B------:R-:W-:Y:S01]  /*1ef0*/  SHF.R.U32.HI R54, RZ, 0x9, R54 ;  /* 0x00000009ff367819 */ /* 0x000fe20000011636 */
[----:B------:R-:W-:Y:S01]  /*1f00*/  IMAD R43, R44, 0x13, RZ ;  /* 0x000000132c2b7824 */ /* 0x000fe200078e02ff */
[----:B------:R-:W-:Y:S01]  /*1f10*/  LOP3.LUT R42, R42, 0xffff, RZ, 0xc0, !PT ;  /* 0x0000ffff2a2a7812 */ /* 0x000fe200078ec0ff */
[----:B------:R-:W-:Y:S01]  /*1f20*/  IMAD R40, R45, 0x13, RZ ;  /* 0x000000132d287824 */ /* 0x000fe200078e02ff */
[----:B------:R-:W-:Y:S01]  /*1f30*/  LOP3.LUT R54, R54, 0xffff, RZ, 0xc0, !PT ;  /* 0x0000ffff36367812 */ /* 0x000fe200078ec0ff */
[----:B------:R-:W-:Y:S01]  /*1f40*/  IMAD R45, R46, 0x13, RZ ;  /* 0x000000132e2d7824 */ /* 0x000fe200078e02ff */
[----:B------:R-:W-:Y:S02]  /*1f50*/  SHF.R.U32.HI R44, RZ, 0x9, R42 ;  /* 0x00000009ff2c7819 */ /* 0x000fe4000001162a */
[----:B------:R-:W-:Y:S02]  /*1f60*/  LOP3.LUT R43, R43, 0xffff, RZ, 0xc0, !PT ;  /* 0x0000ffff2b2b7812 */ /* 0x000fe400078ec0ff */
[----:B------:R-:W-:-:S02]  /*1f70*/  PRMT R25, R25, 0x5410, R54 ;  /* 0x0000541019197816 */ /* 0x000fc40000000036 */
[----:B------:R-:W-:Y:S02]  /*1f80*/  LOP3.LUT R40, R40, 0xffff, RZ, 0xc0, !PT ;  /* 0x0000ffff28287812 */ /* 0x000fe400078ec0ff */
[----:B------:R-:W-:Y:S02]  /*1f90*/  LOP3.LUT R44, R44, 0xffff, RZ, 0xc0, !PT ;  /* 0x0000ffff2c2c7812 */ /* 0x000fe400078ec0ff */
[----:B------:R-:W-:Y:S01]  /*1fa0*/  LOP3.LUT R45, R45, 0xffff, RZ, 0xc0, !PT ;  /* 0x0000ffff2d2d7812 */ /* 0x000fe200078ec0ff */
[----:B------:R-:W-:Y:S01]  /*1fb0*/  IDP.2A.LO.U16.U8 R29, R25, R29, RZ ;  /* 0x0000001d191d7226 */ /* 0x000fe200000010ff */
[----:B------:R-:W-:Y:S02]  /*1fc0*/  SHF.R.U32.HI R43, RZ, 0x9, R43 ;  /* 0x00000009ff2b7819 */ /* 0x000fe4000001162b */
[----:B------:R-:W-:Y:S02]  /*1fd0*/  PRMT R28, R28, 0x9910, RZ ;  /* 0x000099101c1c7816 */ /* 0x000fe400000000ff */
[----:B------:R-:W-:-:S02]  /*1fe0*/  SHF.R.U32.HI R42, RZ, 0x9, R40 ;  /* 0x00000009ff2a7819 */ /* 0x000fc40000011628 */
[----:B------:R-:W-:Y:S02]  /*1ff0*/  PRMT R25, R25, 0x5410, R44 ;  /* 0x0000541019197816 */ /* 0x000fe4000000002c */
[----:B------:R-:W-:Y:S02]  /*2000*/  SHF.R.U32.HI R40, RZ, 0x9, R45 ;  /* 0x00000009ff287819 */ /* 0x000fe4000001162d */
[----:B------:R-:W-:Y:S02]  /*2010*/  LOP3.LUT R43, R43, 0xffff, RZ, 0xc0, !PT ;  /* 0x0000ffff2b2b7812 */ /* 0x000fe400078ec0ff */
[----:B------:R-:W-:Y:S01]  /*2020*/  PRMT R45, R8, 0x9910, RZ ;  /* 0x00009910082d7816 */ /* 0x000fe200000000ff */
[----:B------:R-:W-:Y:S01]  /*2030*/  IMAD.MOV.U32 R8, RZ, RZ, R28 ;  /* 0x000000ffff087224 */ /* 0x000fe200078e001c */
[----:B------:R-:W-:Y:S01]  /*2040*/  PRMT R28, R0, 0x9910, RZ ;  /* 0x00009910001c7816 */ /* 0x000fe200000000ff */
[C---:B------:R-:W-:Y:S01]  /*2050*/  IDP.2A.LO.U16.U8 R26, R25.reuse, R26, RZ ;  /* 0x0000001a191a7226 */ /* 0x040fe200000010ff */
[----:B------:R-:W-:Y:S01]  /*2060*/  PRMT R25, R25, 0x5410, R43 ;  /* 0x0000541019197816 */ /* 0x000fe2000000002b */
[----:B------:R-:W-:Y:S01]  /*2070*/  IMAD R0, R8, 0x13, RZ ;  /* 0x0000001308007824 */ /* 0x000fe200078e02ff */
[----:B------:R-:W-:-:S02]  /*2080*/  LOP3.LUT R42, R42, 0xffff, RZ, 0xc0, !PT ;  /* 0x0000ffff2a2a7812 */ /* 0x000fc400078ec0ff */
[----:B------:R-:W-:Y:S01]  /*2090*/  PRMT R46, R10, 0x9910, RZ ;  /* 0x000099100a2e7816 */ /* 0x000fe200000000ff */
[----:B------:R-:W-:Y:S01]  /*20a0*/  IMAD.MOV.U32 R10, RZ, RZ, R45 ;  /* 0x000000ffff0a7224 */ /* 0x000fe200078e002d */
[----:B------:R-:W-:Y:S01]  /*20b0*/  LOP3.LUT R0, R0, 0xffff, RZ, 0xc0, !PT ;  /* 0x0000ffff00007812 */ /* 0x000fe200078ec0ff */
[C---:B------:R-:W-:Y:S01]  /*20c0*/  IDP.2A.LO.U16.U8 R4, R25.reuse, R4, RZ ;  /* 0x0000000419047226 */ /* 0x040fe200000010ff */
[----:B------:R-:W-:Y:S01]  /*20d0*/  PRMT R25, R25, 0x5410, R42 ;  /* 0x0000541019197816 */ /* 0x000fe2000000002a */
[----:B------:R-:W-:Y:S01]  /*20e0*/  IMAD R10, R10, 0x13, RZ ;  /* 0x000000130a0a7824 */ /* 0x000fe200078e02ff */
[----:B------:R-:W-:Y:S02]  /*20f0*/  LOP3.LUT R40, R40, 0xffff, RZ, 0xc0, !PT ;  /* 0x0000ffff28287812 */ /* 0x000fe400078ec0ff */
[----:B------:R-:W-:Y:S01]  /*2100*/  PRMT R45, R13, 0x9910, RZ ;  /* 0x000099100d2d7816 */ /* 0x000fe200000000ff */
[----:B------:R-:W-:Y:S01]  /*2110*/  IMAD.MOV.U32 R13, RZ, RZ, R46 ;  /* 0x000000ffff0d7224 */ /* 0x000fe200078e002e */
[----:B------:R-:W-:Y:S01]  /*2120*/  SHF.R.U32.HI R0, RZ, 0x9, R0 ;  /* 0x00000009ff007819 */ /* 0x000fe20000011600 */
[----:B------:R-:W-:Y:S01]  /*2130*/  IMAD.MOV.U32 R8, RZ, RZ, R28 ;  /* 0x000000ffff087224 */ /* 0x000fe200078e001c */
[----:B------:R-:W-:Y:S01]  /*2140*/  LOP3.LUT R10, R10, 0xffff, RZ, 0xc0, !PT ;  /* 0x0000ffff0a0a7812 */ /* 0x000fe200078ec0ff */
[C---:B------:R-:W-:Y:S01]  /*2150*/  IDP.2A.LO.U16.U8 R18, R25.reuse, R18, RZ ;  /* 0x0000001219127226 */ /* 0x040fe200000010ff */
[----:B------:R-:W-:Y:S01]  /*2160*/  PRMT R25, R25, 0x5410, R40 ;  /* 0x0000541019197816 */ /* 0x000fe20000000028 */
[----:B------:R-:W-:Y:S01]  /*2170*/  IMAD R13, R13, 0x13, RZ ;  /* 0x000000130d0d7824 */ /* 0x000fe200078e02ff */
[----:B------:R-:W-:Y:S01]  /*2180*/  LOP3.LUT R0, R0, 0xffff, RZ, 0xc0, !PT ;  /* 0x0000ffff00007812 */ /* 0x000fe200078ec0ff */
[----:B------:R-:W-:Y:S01]  /*2190*/  IMAD R8, R8, 0x13, RZ ;  /* 0x0000001308087824 */ /* 0x000fe200078e02ff */
[----:B------:R-:W-:Y:S01]  /*21a0*/  SHF.R.U32.HI R10, RZ, 0x9, R10 ;  /* 0x00000009ff0a7819 */ /* 0x000fe2000001160a */
[----:B------:R-:W-:Y:S01]  /*21b0*/  IMAD.MOV.U32 R28, RZ, RZ, R45 ;  /* 0x000000ffff1c7224 */ /* 0x000fe200078e002d */
[----:B------:R-:W-:Y:S01]  /*21c0*/  LOP3.LUT R13, R13, 0xffff, RZ, 0xc0, !PT ;  /* 0x0000ffff0d0d7812 */ /* 0x000fe200078ec0ff */
[C---:B------:R-:W-:Y:S01]  /*21d0*/  IDP.2A.LO.U16.U8 R3, R25.reuse, R3, RZ ;  /* 0x0000000319037226 */ /* 0x040fe200000010ff */
[----:B------:R-:W-:Y:S01]  /*21e0*/  PRMT R25, R25, 0x5410, R0 ;  /* 0x0000541019197816 */ /* 0x000fe20000000000 */
[----:B------:R-:W-:Y:S01]  /*21f0*/  IMAD R28, R28, 0x13, RZ ;  /* 0x000000131c1c7824 */ /* 0x000fe200078e02ff */
[----:B------:R-:W-:-:S02]  /*2200*/  LOP3.LUT R45, R8, 0xffff, RZ, 0xc0, !PT ;  /* 0x0000ffff082d7812 */ /* 0x000fc400078ec0ff */
[----:B------:R-:W-:Y:S01]  /*2210*/  LOP3.LUT R8, R10, 0xffff, RZ, 0xc0, !PT ;  /* 0x0000ffff0a087812 */ /* 0x000fe200078ec0ff */
[C---:B------:R-:W-:Y:S01]  /*2220*/  IDP.2A.LO.U16.U8 R6, R25.reuse, R6, RZ ;  /* 0x0000000619067226 */ /* 0x040fe200000010ff */
[----:B------:R-:W-:Y:S02]  /*2230*/  SHF.R.U32.HI R13, RZ, 0x9, R13 ;  /* 0x00000009ff0d7819 */ /* 0x000fe4000001160d */
[----:B------:R-:W-:Y:S02]  /*2240*/  LOP3.LUT R28, R28, 0xffff, RZ, 0xc0, !PT ;  /* 0x0000ffff1c1c7812 */ /* 0x000fe400078ec0ff */
[----:B------:R-:W-:Y:S02]  /*2250*/  PRMT R25, R25, 0x5410, R8 ;  /* 0x0000541019197816 */ /* 0x000fe40000000008 */
[----:B------:R-:W-:Y:S02]  /*2260*/  LOP3.LUT R13, R13, 0xffff, RZ, 0xc0, !PT ;  /* 0x0000ffff0d0d7812 */ /* 0x000fe400078ec0ff */
[----:B------:R-:W-:Y:S01]  /*2270*/  SHF.R.U32.HI R10, RZ, 0x9, R45 ;  /* 0x00000009ff0a7819 */ /* 0x000fe2000001162d */
[----:B------:R-:W-:Y:S01]  /*2280*/  IDP.2A.LO.U16.U8 R9, R25, R9, RZ ;  /* 0x0000000919097226 */ /* 0x000fe200000010ff */
[----:B------:R-:W-:-:S02]  /*2290*/  SHF.R.U32.HI R28, RZ, 0x9, R28 ;  /* 0x00000009ff1c7819 */ /* 0x000fc4000001161c */
[----:B------:R-:W-:Y:S02]  /*22a0*/  PRMT R25, R25, 0x5410, R13 ;  /* 0x0000541019197816 */ /* 0x000fe4000000000d */
[----:B------:R-:W-:Y:S02]  /*22b0*/  LOP3.LUT R45, R10, 0xffff, RZ, 0xc0, !PT ;  /* 0x0000ffff0a2d7812 */ /* 0x000fe400078ec0ff */
[----:B------:R-:W-:Y:S01]  /*22c0*/  LOP3.LUT R10, R28, 0xffff, RZ, 0xc0, !PT ;  /* 0x0000ffff1c0a7812 */ /* 0x000fe200078ec0ff */
[C---:B------:R-:W-:Y:S01]  /*22d0*/  IDP.2A.LO.U16.U8 R53, R25.reuse, R53, RZ ;  /* 0x0000003519357226 */ /* 0x040fe200000010ff */
[----:B------:R-:W-:Y:S02]  /*22e0*/  LOP3.LUT R50, R50, UR4, RZ, 0xfc, !PT ;  /* 0x0000000432327c12 */ /* 0x000fe4000f8efcff */
[----:B------:R-:W-:Y:S02]  /*22f0*/  PRMT R25, R25, 0x5410, R10 ;  /* 0x0000541019197816 */ /* 0x000fe4000000000a */
[----:B------:R-:W-:Y:S01]  /*2300*/  LOP3.LUT R28, R23, 0xffff, RZ, 0xc0, !PT ;  /* 0x0000ffff171c7812 */ /* 0x000fe200078ec0ff */
[----:B------:R-:W-:Y:S01]  /*2310*/  IMAD R23, R45, 0x38, R24 ;  /* 0x000000382d177824 */ /* 0x000fe200078e0218 */
[----:B------:R-:W-:Y:S01]  /*2320*/  ISETP.EQ.OR P2, PT, R50, RZ, !P2 ;  /* 0x000000ff3200720c */ /* 0x000fe20005742670 */
[----:B------:R-:W-:Y:S01]  /*2330*/  IDP.2A.LO.U16.U8 R11, R25, R11, RZ ;  /* 0x0000000b190b7226 */ /* 0x000fe200000010ff */
[----:B------:R-:W-:-:S02]  /*2340*/  LOP3.LUT R59, R22, 0xffff, RZ, 0xc0, !PT ;  /* 0x0000ffff163b7812 */ /* 0x000fc400078ec0ff */
[----:B------:R-:W-:Y:S02]  /*2350*/  LOP3.LUT P0, RZ, R28, UR9, RZ, 0xfc, !PT ;  /* 0x000000091cff7c12 */ /* 0x000fe4000f80fcff */
[----:B------:R-:W-:Y:S01]  /*2360*/  IADD3 R25, PT, PT, R29, UR6, R28 ;  /* 0x000000061d197c10 */ /* 0x000fe2000fffe01c */
[----:B------:R-:W-:Y:S01]  /*2370*/  IMAD.WIDE.U32 R28, R23, 0x4, R16 ;  /* 0x00000004171c7825 */ /* 0x000fe200078e0010 */
[----:B------:R-:W-:Y:S02]  /*2380*/  LOP3.LUT P3, RZ, R59, UR9, RZ, 0xfc, !PT ;  /* 0x000000093bff7c12 */ /* 0x000fe4000f86fcff */
[----:B------:R-:W-:Y:S01]  /*2390*/  IADD3 R23, PT, PT, R26, UR6, R59 ;  /* 0x000000061a177c10 */ /* 0x000fe2000fffe03b */
[----:B------:R-:W-:Y:S02]  /*23a0*/  IMAD.MOV.U32 R59, RZ, RZ, RZ ;  /* 0x000000ffff3b7224 */ /* 0x000fe400078e00ff */
[----:B------:R-:W-:-:S05]  /*23b0*/  IMAD.WIDE.U32 R26, R27, 0x4, R16 ;  /* 0x000000041b1a7825 */ /* 0x000fca00078e0010 */
[----:B------:R-:W4:Y:S01]  /*23c0*/  @!P2 LDG.E.CONSTANT R59, desc[UR12][R26.64] ;  /* 0x0000000c1a3ba981 */ /* 0x000f22000c1e9900 */
[----:B------:R-:W-:Y:S01]  /*23d0*/  ISETP.NE.AND P2, PT, R20, RZ, PT ;  /* 0x000000ff1400720c */ /* 0x000fe20003f45270 */
[----:B------:R-:W-:Y:S01]  /*23e0*/  VIADD R20, R39, 0x9 ;  /* 0x0000000927147836 */ /* 0x000fe20000000000 */
[----:B------:R-:W-:Y:S02]  /*23f0*/  LOP3.LUT R46, R45, UR4, RZ, 0xfc, !PT ;  /* 0x000000042d2e7c12 */ /* 0x000fe4000f8efcff */
[----:B------:R-:W-:Y:S02]  /*2400*/  LOP3.LUT R45, R54, UR4, RZ, 0xfc, !PT ;  /* 0x00000004362d7c12 */ /* 0x000fe4000f8efcff */
[----:B------:R-:W-:Y:S01]  /*2410*/  LOP3.LUT R54, R20, 0xffff, RZ, 0xc0, !PT ;  /* 0x0000ffff14367812 */ /* 0x000fe200078ec0ff */
[----:B------:R-:W0:Y:S04]  /*2420*/  S2UR UR8, SR_CgaCtaId ;  /* 0x00000000000879c3 */ /* 0x000e280000008800 */
[----:B------:R-:W-:Y:S01]  /*2430*/  IMAD R54, R54, 0x97c, RZ ;  /* 0x0000097c36367824 */ /* 0x000fe200078e02ff */
[----:B------:R-:W-:-:S04]  /*2440*/  LOP3.LUT R44, R44, UR4, RZ, 0xfc, !PT ;  /* 0x000000042c2c7c12 */ /* 0x000fc8000f8efcff */
[----:B------:R-:W-:-:S04]  /*2450*/  SHF.R.U32.HI R54, RZ, 0x10, R54 ;  /* 0x00000010ff367819 */ /* 0x000fc80000011636 */
[----:B------:R-:W-:Y:S02]  /*2460*/  PRMT R54, R54, 0x9910, RZ ;  /* 0x0000991036367816 */ /* 0x000fe400000000ff */
[----:B------:R-:W-:-:S03]  /*2470*/  ISETP.EQ.OR P3, PT, R44, RZ, !P3 ;  /* 0x000000ff2c00720c */ /* 0x000fc60005f62670 */
[----:B------:R-:W-:Y:S01]  /*2480*/  IMAD R54, R54, 0x1b, RZ ;  /* 0x0000001b36367824 */ /* 0x000fe200078e02ff */
[----:B------:R-:W-:Y:S01]  /*2490*/  UMOV UR7, 0x400 ;  /* 0x0000040000077882 */ /* 0x000fe20000000000 */
[----:B------:R-:W-:Y:S02]  /*24a0*/  IMAD.MOV.U32 R61, RZ, RZ, RZ ;  /* 0x000000ffff3d7224 */ /* 0x000fe400078e00ff */
[----:B------:R-:W-:Y:S02]  /*24b0*/  IMAD.MOV R54, RZ, RZ, -R54 ;  /* 0x000000ffff367224 */ /* 0x000fe400078e0a36 */
[----:B------:R-:W-:Y:S01]  /*24c0*/  IMAD.WIDE.U32 R22, R23, 0x4, R16 ;  /* 0x0000000417167825 */ /* 0x000fe200078e0010 */
[----:B0-----:R-:W-:Y:S01]  /*24d0*/  ULEA UR11, UR8, UR7, 0x18 ;  /* 0x00000007080b7291 */ /* 0x001fe2000f8ec0ff */
[----:B------:R-:W-:Y:S02]  /*24e0*/  ISETP.EQ.OR P0, PT, R45, RZ, !P0 ;  /* 0x000000ff2d00720c */ /* 0x000fe40004702670 */
[----:B------:R-:W-:Y:S01]  /*24f0*/  PRMT R65, R54, 0x7710, RZ ;  /* 0x0000771036417816 */ /* 0x000fe200000000ff */
[----:B------:R-:W4:Y:S01]  /*2500*/  @!P3 LDG.E.CONSTANT R61, desc[UR12][R22.64] ;  /* 0x0000000c163db981 */ /* 0x000f22000c1e9900 */
[----:B------:R-:W-:-:S02]  /*2510*/  ISETP.NE.AND P3, PT, R38, RZ, PT ;  /* 0x000000ff2600720c */ /* 0x000fc40003f65270 */
[----:B------:R-:W-:Y:S01]  /*2520*/  LEA R38, R39, UR11, 0x2 ;  /* 0x0000000b27267c11 */ /* 0x000fe2000f8e10ff */
[----:B------:R-:W-:Y:S02]  /*2530*/  IMAD.IADD R20, R20, 0x1, R65 ;  /* 0x0000000114147824 */ /* 0x000fe400078e0241 */
[----:B------:R-:W-:Y:S02]  /*2540*/  IMAD.MOV.U32 R63, RZ, RZ, RZ ;  /* 0x000000ffff3f7224 */ /* 0x000fe400078e00ff */
[----:B------:R-:W-:Y:S01]  /*2550*/  IMAD.WIDE.U32 R24, R25, 0x4, R16 ;  /* 0x0000000419187825 */ /* 0x000fe200078e0010 */
[----:B--2---:R0:W-:Y:S04]  /*2560*/  STS [R38], R19 ;  /* 0x0000001326007388 */ /* 0x0041e80000000800 */
[----:B------:R-:W2:Y:S01]  /*2570*/  @!P0 LDG.E.CONSTANT R63, desc[UR12][R24.64] ;  /* 0x0000000c183f8981 */ /* 0x000ea2000c1e9900 */
[----:B0-----:R-:W-:-:S04]  /*2580*/  LOP3.LUT R19, R20, 0xffff, RZ, 0xc0, !PT ;  /* 0x0000ffff14137812 */ /* 0x001fc800078ec0ff */
[----:B------:R-:W-:Y:S02]  /*2590*/  LOP3.LUT P0, RZ, R19, UR9, RZ, 0xfc, !PT ;  /* 0x0000000913ff7c12 */ /* 0x000fe4000f80fcff */
[----:B------:R-:W-:Y:S01]  /*25a0*/  IADD3 R19, PT, PT, R4, UR6, R19 ;  /* 0x0000000604137c10 */ /* 0x000fe2000fffe013 */
[----:B------:R-:W-:-:S05]  /*25b0*/  VIADD R4, R39, 0x19 ;  /* 0x0000001927047836 */ /* 0x000fca0000000000 */
[----:B------:R-:W-:-:S05]  /*25c0*/  LOP3.LUT R20, R4, 0xffff, RZ, 0xc0, !PT ;  /* 0x0000ffff04147812 */ /* 0x000fca00078ec0ff */
[----:B------:R-:W-:-:S05]  /*25d0*/  IMAD R20, R20, 0x97c, RZ ;  /* 0x0000097c14147824 */ /* 0x000fca00078e02ff */
[----:B------:R-:W-:-:S04]  /*25e0*/  SHF.R.U32.HI R20, RZ, 0x10, R20 ;  /* 0x00000010ff147819 */ /* 0x000fc80000011614 */
[----:B------:R-:W-:-:S05]  /*25f0*/  PRMT R20, R20, 0x9910, RZ ;  /* 0x0000991014147816 */ /* 0x000fca00000000ff */
[----:B------:R-:W-:-:S04]  /*2600*/  IMAD R20, R20, 0x1b, RZ ;  /* 0x0000001b14147824 */ /* 0x000fc800078e02ff */
[----:B------:R-:W-:-:S05]  /*2610*/  IMAD.MOV R20, RZ, RZ, -R20 ;  /* 0x000000ffff147224 */ /* 0x000fca00078e0a14 */
[----:B------:R-:W-:-:S05]  /*2620*/  PRMT R65, R20, 0x7710, RZ ;  /* 0x0000771014417816 */ /* 0x000fca00000000ff */
[----:B------:R-:W-:-:S05]  /*2630*/  IMAD.IADD R4, R4, 0x1, R65 ;  /* 0x0000000104047824 */ /* 0x000fca00078e0241 */
[----:B------:R-:W-:Y:S01]  /*2640*/  LOP3.LUT R65, R4, 0xffff, RZ, 0xc0, !PT ;  /* 0x0000ffff04417812 */ /* 0x000fe200078ec0ff */
[----:B------:R-:W-:-:S03]  /*2650*/  VIADD R4, R39, 0xe ;  /* 0x0000000e27047836 */ /* 0x000fc60000000000 */
[----:B------:R-:W-:Y:S02]  /*2660*/  IADD3 R69, PT, PT, R18, UR6, R65 ;  /* 0x0000000612457c10 */ /* 0x000fe4000fffe041 */
[----:B------:R-:W-:-:S05]  /*2670*/  LOP3.LUT R18, R4, 0xffff, RZ, 0xc0, !PT ;  /* 0x0000ffff04127812 */ /* 0x000fca00078ec0ff */
[----:B------:R-:W-:Y:S01]  /*2680*/  IMAD R18, R18, 0x97c, RZ ;  /* 0x0000097c12127824 */ /* 0x000fe200078e02ff */
[----:B------:R-:W-:-:S04]  /*2690*/  ISETP.EQ.OR P1, PT, R46, RZ, !P1 ;  /* 0x000000ff2e00720c */ /* 0x000fc80004f22670 */
[----:B------:R-:W-:-:S04]  /*26a0*/  SHF.R.U32.HI R18, RZ, 0x10, R18 ;  /* 0x00000010ff127819 */ /* 0x000fc80000011612 */
[----:B------:R-:W-:Y:S01]  /*26b0*/  PRMT R54, R18, 0x9910, RZ ;  /* 0x0000991012367816 */ /* 0x000fe200000000ff */
[----:B------:R-:W-:Y:S01]  /*26c0*/  IMAD.MOV.U32 R57, RZ, RZ, RZ ;  /* 0x000000ffff397224 */ /* 0x000fe200078e00ff */
[----:B------:R-:W-:-:S05]  /*26d0*/  LOP3.LUT R43, R43, UR4, RZ, 0xfc, !PT ;  /* 0x000000042b2b7c12 */ /* 0x000fca000f8efcff */
[----:B------:R-:W2:Y:S01]  /*26e0*/  @!P1 LDG.E.CONSTANT R57, desc[UR12][R28.64] ;  /* 0x0000000c1c399981 */ /* 0x000ea2000c1e9900 */
[----:B------:R-:W-:-:S03]  /*26f0*/  ISETP.EQ.OR P0, PT, R43, RZ, !P0 ;  /* 0x000000ff2b00720c */ /* 0x000fc60004702670 */
[----:B---3--:R0:W-:Y:S02]  /*2700*/  STS [R38+0xe00], R7 ;  /* 0x000e000726007388 */ /* 0x0081e40000000800 */
[----:B0-----:R-:W-:-:S04]  /*2710*/  IMAD R7, R54, 0x1b, RZ ;  /* 0x0000001b36077824 */ /* 0x001fc800078e02ff */
[----:B------:R-:W-:-:S05]  /*2720*/  IMAD.MOV R7, RZ, RZ, -R7 ;  /* 0x000000ffff077224 */ /* 0x000fca00078e0a07 */
[----:B------:R-:W-:Y:S01]  /*2730*/  PRMT R7, R7, 0x7710, RZ ;  /* 0x0000771007077816 */ /* 0x000fe200000000ff */
[----:B----4-:R0:W-:Y:S01]  /*2740*/  STS [R38+0x700], R21 ;  /* 0x0007001526007388 */ /* 0x0101e20000000800 */
[----:B------:R-:W-:Y:S01]  /*2750*/  LOP3.LUT P1, RZ, R65, UR9, RZ, 0xfc, !PT ;  /* 0x0000000941ff7c12 */ /* 0x000fe2000f82fcff */
[----:B------:R-:W-:Y:S02]  /*2760*/  IMAD.MOV.U32 R65, RZ, RZ, RZ ;  /* 0x000000ffff417224 */ /* 0x000fe400078e00ff */
[----:B------:R-:W-:Y:S02]  /*2770*/  IMAD.IADD R4, R4, 0x1, R7 ;  /* 0x0000000104047824 */ /* 0x000fe400078e0207 */
[----:B0-----:R-:W-:-:S03]  /*2780*/  IMAD.WIDE.U32 R20, R19, 0x4, R16 ;  /* 0x0000000413147825 */ /* 0x001fc600078e0010 */
[----:B------:R-:W-:Y:S02]  /*2790*/  LOP3.LUT R4, R4, 0xffff, RZ, 0xc0, !PT ;  /* 0x0000ffff04047812 */ /* 0x000fe400078ec0ff */
[----:B------:R-:W3:Y:S02]  /*27a0*/  @!P0 LDG.E.CONSTANT R65, desc[UR12][R20.64] ;  /* 0x0000000c14418981 */ /* 0x000ee4000c1e9900 */
[----:B------:R-:W-:Y:S02]  /*27b0*/  LOP3.LUT P0, RZ, R4, UR9, RZ, 0xfc, !PT ;  /* 0x0000000904ff7c12 */ /* 0x000fe4000f80fcff */
[----:B------:R-:W-:Y:S01]  /*27c0*/  IADD3 R3, PT, PT, R3, UR6, R4 ;  /* 0x0000000603037c10 */ /* 0x000fe2000fffe004 */
[----:B------:R-:W-:Y:S01]  /*27d0*/  VIADD R4, R39, 0x3 ;  /* 0x0000000327047836 */ /* 0x000fe20000000000 */
[----:B------:R0:W-:Y:S04]  /*27e0*/  STS [R38+0x1c00], R5 ;  /* 0x001c000526007388 */ /* 0x0001e80000000800 */
[----:B0-----:R-:W-:-:S05]  /*27f0*/  LOP3.LUT R5, R4, 0xffff, RZ, 0xc0, !PT ;  /* 0x0000ffff04057812 */ /* 0x001fca00078ec0ff */
[----:B------:R-:W-:-:S05]  /*2800*/  IMAD R5, R5, 0x97c, RZ ;  /* 0x0000097c05057824 */ /* 0x000fca00078e02ff */
[----:B------:R-:W-:-:S04]  /*2810*/  SHF.R.U32.HI R5, RZ, 0x10, R5 ;  /* 0x00000010ff057819 */ /* 0x000fc80000011605 */
[----:B------:R-:W-:-:S05]  /*2820*/  PRMT R5, R5, 0x9910, RZ ;  /* 0x0000991005057816 */ /* 0x000fca00000000ff */
[----:B------:R-:W-:Y:S01]  /*2830*/  IMAD R5, R5, 0x1b, RZ ;  /* 0x0000001b05057824 */ /* 0x000fe200078e02ff */
[----:B------:R-:W-:-:S03]  /*2840*/  LOP3.LUT R42, R42, UR4, RZ, 0xfc, !PT ;  /* 0x000000042a2a7c12 */ /* 0x000fc6000f8efcff */
[----:B------:R-:W-:Y:S01]  /*2850*/  IMAD.MOV R5, RZ, RZ, -R5 ;  /* 0x000000ffff057224 */ /* 0x000fe200078e0a05 */
[----:B------:R-:W-:-:S04]  /*2860*/  ISETP.EQ.OR P1, PT, R42, RZ, !P1 ;  /* 0x000000ff2a00720c */ /* 0x000fc80004f22670 */
[----:B------:R-:W-:Y:S02]  /*2870*/  PRMT R5, R5, 0x7710, RZ ;  /* 0x0000771005057816 */ /* 0x000fe400000000ff */
[----:B------:R-:W-:Y:S01]  /*2880*/  LOP3.LUT R40, R40, UR4, RZ, 0xfc, !PT ;  /* 0x0000000428287c12 */ /* 0x000fe2000f8efcff */
[----:B------:R-:W-:Y:S02]  /*2890*/  IMAD.MOV.U32 R67, RZ, RZ, RZ ;  /* 0x000000ffff437224 */ /* 0x000fe400078e00ff */
[----:B------:R-:W-:Y:S01]  /*28a0*/  IMAD.IADD R4, R4, 0x1, R5 ;  /* 0x0000000104047824 */ /* 0x000fe200078e0205 */
[----:B------:R-:W-:Y:S01]  /*28b0*/  ISETP.EQ.OR P0, PT, R40, RZ, !P0 ;  /* 0x000000ff2800720c */ /* 0x000fe20004702670 */
[----:B------:R-:W-:-:S03]  /*28c0*/  IMAD.WIDE.U32 R18, R69, 0x4, R16 ;  /* 0x0000000445127825 */ /* 0x000fc600078e0010 */
[----:B------:R-:W-:Y:S01]  /*28d0*/  LOP3.LUT R5, R4, 0xffff, RZ, 0xc0, !PT ;  /* 0x0000ffff04057812 */ /* 0x000fe200078ec0ff */
[----:B------:R0:W-:Y:S04]  /*28e0*/  STS [R38+0x1500], R55 ;  /* 0x0015003726007388 */ /* 0x0001e80000000800 */
[----:B------:R-:W4:Y:S01]  /*28f0*/  @!P1 LDG.E.CONSTANT R67, desc[UR12][R18.64] ;  /* 0x0000000c12439981 */ /* 0x000f22000c1e9900 */
[----:B------:R-:W-:Y:S02]  /*2900*/  LOP3.LUT P1, RZ, R5, UR9, RZ, 0xfc, !PT ;  /* 0x0000000905ff7c12 */ /* 0x000fe4000f82fcff */
[----:B------:R-:W-:Y:S01]  /*2910*/  IADD3 R5, PT, PT, R2, UR6, R5 ;  /* 0x0000000602057c10 */ /* 0x000fe2000fffe005 */
[----:B------:R-:W-:-:S04]  /*2920*/  IMAD.WIDE.U32 R2, R3, 0x4, R16 ;  /* 0x0000000403027825 */ /* 0x000fc800078e0010 */
[----:B0-----:R-:W-:-:S06]  /*2930*/  IMAD.MOV.U32 R55, RZ, RZ, RZ ;  /* 0x000000ffff377224 */ /* 0x001fcc00078e00ff */
[----:B------:R-:W3:Y:S01]  /*2940*/  @!P0 LDG.E.CONSTANT R55, desc[UR12][R2.64] ;  /* 0x0000000c02378981 */ /* 0x000ee2000c1e9900 */
        /* <DEDUP_REMOVED lines=8> */
[----:B------:R-:W-:Y:S02]  /*29d0*/  IMAD.IADD R7, R7, 0x1, R54 ;  /* 0x0000000107077824 */ /* 0x000fe400078e0236 */
[----:B------:R-:W-:-:S05]  /*29e0*/  VIADD R54, R39, 0x8 ;  /* 0x0000000827367836 */ /* 0x000fca0000000000 */
[----:B------:R-:W-:-:S05]  /*29f0*/  LOP3.LUT R56, R54, 0xffff, RZ, 0xc0, !PT ;  /* 0x0000ffff36387812 */ /* 0x000fca00078ec0ff */
[----:B------:R-:W-:-:S05]  /*2a00*/  IMAD R56, R56, 0x97c, RZ ;  /* 0x0000097c38387824 */ /* 0x000fca00078e02ff */
[----:B------:R-:W-:-:S04]  /*2a10*/  SHF.R.U32.HI R56, RZ, 0x10, R56 ;  /* 0x00000010ff387819 */ /* 0x000fc80000011638 */
[----:B------:R-:W-:Y:S02]  /*2a20*/  PRMT R56, R56, 0x9910, RZ ;  /* 0x0000991038387816 */ /* 0x000fe400000000ff */
[----:B------:R-:W-:-:S03]  /*2a30*/  LOP3.LUT R7, R7, 0xffff, RZ, 0xc0, !PT ;  /* 0x0000ffff07077812 */ /* 0x000fc600078ec0ff */
[----:B------:R-:W-:Y:S01]  /*2a40*/  IMAD R56, R56, 0x1b, RZ ;  /* 0x0000001b38387824 */ /* 0x000fe200078e02ff */
[----:B------:R-:W-:Y:S02]  /*2a50*/  LOP3.LUT P0, RZ, R7, UR9, RZ, 0xfc, !PT ;  /* 0x0000000907ff7c12 */ /* 0x000fe4000f80fcff */
[----:B------:R-:W-:Y:S01]  /*2a60*/  LOP3.LUT R0, R0, UR4, RZ, 0xfc, !PT ;  /* 0x0000000400007c12 */ /* 0x000fe2000f8efcff */
[----:B------:R-:W-:-:S03]  /*2a70*/  IMAD.MOV R56, RZ, RZ, -R56 ;  /* 0x000000ffff387224 */ /* 0x000fc600078e0a38 */
[----:B------:R-:W-:Y:S02]  /*2a80*/  ISETP.EQ.OR P0, PT, R0, RZ, !P0 ;  /* 0x000000ff0000720c */ /* 0x000fe40004702670 */
[----:B------:R-:W-:-:S05]  /*2a90*/  IADD3 R7, PT, PT, R6, UR6, R7 ;  /* 0x0000000606077c10 */ /* 0x000fca000fffe007 */
[----:B------:R-:W-:Y:S01]  /*2aa0*/  IMAD.WIDE.U32 R6, R7, 0x4, R16 ;  /* 0x0000000407067825 */ /* 0x000fe200078e0010 */
[----:B------:R0:W-:Y:S03]  /*2ab0*/  STS [R38+0x3800], R61 ;  /* 0x0038003d26007388 */ /* 0x0001e60000000800 */
[----:B0-----:R-:W-:-:S06]  /*2ac0*/  IMAD.MOV.U32 R61, RZ, RZ, RZ ;  /* 0x000000ffff3d7224 */ /* 0x001fcc00078e00ff */
[----:B------:R-:W4:Y:S01]  /*2ad0*/  @!P0 LDG.E.CONSTANT R61, desc[UR12][R6.64] ;  /* 0x0000000c063d8981 */ /* 0x000f22000c1e9900 */
[----:B------:R-:W-:-:S03]  /*2ae0*/  LOP3.LUT R41, R41, UR4, RZ, 0xfc, !PT ;  /* 0x0000000429297c12 */ /* 0x000fc6000f8efcff */
[----:B--2---:R0:W-:Y:S02]  /*2af0*/  STS [R38+0x2300], R57 ;  /* 0x0023003926007388 */ /* 0x0041e40000000800 */
[----:B0-----:R-:W-:-:S05]  /*2b00*/  PRMT R57, R56, 0x7710, RZ ;  /* 0x0000771038397816 */ /* 0x001fca00000000ff */
[----:B------:R-:W-:Y:S02]  /*2b10*/  IMAD.IADD R54, R54, 0x1, R57 ;  /* 0x0000000136367824 */ /* 0x000fe400078e0239 */
[----:B------:R-:W-:-:S03]  /*2b20*/  VIADD R56, R39, 0x18 ;  /* 0x0000001827387836 */ /* 0x000fc60000000000 */
[----:B------:R-:W-:-:S04]  /*2b30*/  LOP3.LUT R54, R54, 0xffff, RZ, 0xc0, !PT ;  /* 0x0000ffff36367812 */ /* 0x000fc800078ec0ff */
[----:B------:R-:W-:Y:S02]  /*2b40*/  LOP3.LUT P0, RZ, R54, UR9, RZ, 0xfc, !PT ;  /* 0x0000000936ff7c12 */ /* 0x000fe4000f80fcff */
[----:B------:R-:W-:Y:S02]  /*2b50*/  IADD3 R9, PT, PT, R9, UR6, R54 ;  /* 0x0000000609097c10 */ /* 0x000fe4000fffe036 */
[----:B------:R-:W-:-:S05]  /*2b60*/  LOP3.LUT R54, R56, 0xffff, RZ, 0xc0, !PT ;  /* 0x0000ffff38367812 */ /* 0x000fca00078ec0ff */
[----:B------:R-:W-:-:S05]  /*2b70*/  IMAD R54, R54, 0x97c, RZ ;  /* 0x0000097c36367824 */ /* 0x000fca00078e02ff */
[----:B------:R-:W-:-:S04]  /*2b80*/  SHF.R.U32.HI R54, RZ, 0x10, R54 ;  /* 0x00000010ff367819 */ /* 0x000fc80000011636 */
[----:B------:R-:W-:-:S05]  /*2b90*/  PRMT R54, R54, 0x9910, RZ ;  /* 0x0000991036367816 */ /* 0x000fca00000000ff */
[----:B------:R-:W-:-:S04]  /*2ba0*/  IMAD R54, R54, 0x1b, RZ ;  /* 0x0000001b36367824 */ /* 0x000fc800078e02ff */
[----:B------:R-:W-:-:S05]  /*2bb0*/  IMAD.MOV R57, RZ, RZ, -R54 ;  /* 0x000000ffff397224 */ /* 0x000fca00078e0a36 */
[----:B------:R-:W-:-:S05]  /*2bc0*/  PRMT R57, R57, 0x7710, RZ ;  /* 0x0000771039397816 */ /* 0x000fca00000000ff */
[----:B------:R-:W-:Y:S01]  /*2bd0*/  IMAD.IADD R56, R56, 0x1, R57 ;  /* 0x0000000138387824 */ /* 0x000fe200078e0239 */
[----:B------:R-:W-:-:S05]  /*2be0*/  LOP3.LUT R57, R12, 0xffff, RZ, 0xc0, !PT ;  /* 0x0000ffff0c397812 */ /* 0x000fca00078ec0ff */
[----:B------:R-:W-:-:S05]  /*2bf0*/  IMAD R57, R57, 0x97c, RZ ;  /* 0x0000097c39397824 */ /* 0x000fca00078e02ff */
[----:B------:R-:W-:-:S04]  /*2c00*/  SHF.R.U32.HI R57, RZ, 0x10, R57 ;  /* 0x00000010ff397819 */ /* 0x000fc80000011639 */
[----:B------:R-:W-:-:S05]  /*2c10*/  PRMT R57, R57, 0x9910, RZ ;  /* 0x0000991039397816 */ /* 0x000fca00000000ff */
[----:B------:R-:W-:Y:S01]  /*2c20*/  IMAD R57, R57, 0x1b, RZ ;  /* 0x0000001b39397824 */ /* 0x000fe200078e02ff */
[----:B------:R-:W-:Y:S02]  /*2c30*/  LOP3.LUT R54, R8, UR4, RZ, 0xfc, !PT ;  /* 0x0000000408367c12 */ /* 0x000fe4000f8efcff */
[----:B------:R-:W-:Y:S02]  /*2c40*/  ISETP.EQ.OR P1, PT, R41, RZ, !P1 ;  /* 0x000000ff2900720c */ /* 0x000fe40004f22670 */
[----:B------:R-:W-:Y:S01]  /*2c50*/  ISETP.EQ.OR P0, PT, R54, RZ, !P0 ;  /* 0x000000ff3600720c */ /* 0x000fe20004702670 */
[----:B------:R0:W-:Y:S01]  /*2c60*/  STS [R38+0x3100], R63 ;  /* 0x0031003f26007388 */ /* 0x0001e20000000800 */
[----:B------:R-:W-:Y:S02]  /*2c70*/  IMAD.MOV.U32 R69, RZ, RZ, RZ ;  /* 0x000000ffff457224 */ /* 0x000fe400078e00ff */
[----:B------:R-:W-:Y:S01]  /*2c80*/  IMAD.WIDE.U32 R8, R9, 0x4, R16 ;  /* 0x0000000409087825 */ /* 0x000fe200078e0010 */
[----:B------:R-:W-:-:S03]  /*2c90*/  LOP3.LUT R56, R56, 0xffff, RZ, 0xc0, !PT ;  /* 0x0000ffff38387812 */ /* 0x000fc600078ec0ff */
[----:B------:R-:W-:-:S04]  /*2ca0*/  IMAD.WIDE.U32 R4, R5, 0x4, R16 ;  /* 0x0000000405047825 */ /* 0x000fc800078e0010 */
[----:B0-----:R-:W-:Y:S01]  /*2cb0*/  IMAD.MOV.U32 R63, RZ, RZ, RZ ;  /* 0x000000ffff3f7224 */ /* 0x001fe200078e00ff */
[----:B------:R-:W2:Y:S01]  /*2cc0*/  @!P1 LDG.E.CONSTANT R69, desc[UR12][R4.64] ;  /* 0x0000000c04459981 */ /* 0x000ea2000c1e9900 */
[----:B------:R-:W-:Y:S02]  /*2cd0*/  IADD3 R53, PT, PT, R53, UR6, R56 ;  /* 0x0000000635357c10 */ /* 0x000fe4000fffe038 */
[----:B------:R-:W-:Y:S02]  /*2ce0*/  LOP3.LUT R58, R10, UR4, RZ, 0xfc, !PT ;  /* 0x000000040a3a7c12 */ /* 0x000fe4000f8efcff */
[----:B------:R-:W2:Y:S04]  /*2cf0*/  @!P0 LDG.E.CONSTANT R63, desc[UR12][R8.64] ;  /* 0x0000000c083f8981 */ /* 0x000ea8000c1e9900 */
[----:B---3--:R0:W-:Y:S02]  /*2d00*/  STS [R38+0x4d00], R55 ;  /* 0x004d003726007388 */ /* 0x0081e40000000800 */
[----:B0-----:R-:W-:-:S05]  /*2d10*/  IMAD.MOV R55, RZ, RZ, -R57 ;  /* 0x000000ffff377224 */ /* 0x001fca00078e0a39 */
[----:B------:R-:W-:-:S05]  /*2d20*/  PRMT R55, R55, 0x7710, RZ ;  /* 0x0000771037377816 */ /* 0x000fca00000000ff */
[----:B------:R-:W-:Y:S01]  /*2d30*/  IMAD.IADD R12, R12, 0x1, R55 ;  /* 0x000000010c0c7824 */ /* 0x000fe200078e0237 */
[----:B------:R-:W-:-:S04]  /*2d40*/  LOP3.LUT P0, RZ, R56, UR9, RZ, 0xfc, !PT ;  /* 0x0000000938ff7c12 */ /* 0x000fc8000f80fcff */
[----:B------:R-:W-:Y:S02]  /*2d50*/  LOP3.LUT R12, R12, 0xffff, RZ, 0xc0, !PT ;  /* 0x0000ffff0c0c7812 */ /* 0x000fe400078ec0ff */
[----:B------:R-:W-:Y:S02]  /*2d60*/  LOP3.LUT R56, R13, UR4, RZ, 0xfc, !PT ;  /* 0x000000040d387c12 */ /* 0x000fe4000f8efcff */
[----:B------:R-:W-:Y:S02]  /*2d70*/  LOP3.LUT P1, RZ, R12, UR9, RZ, 0xfc, !PT ;  /* 0x000000090cff7c12 */ /* 0x000fe4000f82fcff */
[----:B------:R-:W-:Y:S02]  /*2d80*/  ISETP.EQ.OR P0, PT, R56, RZ, !P0 ;  /* 0x000000ff3800720c */ /* 0x000fe40004702670 */
[----:B------:R-:W-:Y:S02]  /*2d90*/  ISETP.EQ.OR P1, PT, R58, RZ, !P1 ;  /* 0x000000ff3a00720c */ /* 0x000fe40004f22670 */
[----:B------:R-:W-:Y:S01]  /*2da0*/  IADD3 R13, PT, PT, R11, UR6, R12 ;  /* 0x000000060b0d7c10 */ /* 0x000fe2000fffe00c */
[----:B------:R0:W-:Y:S01]  /*2db0*/  STS [R38+0x2a00], R59 ;  /* 0x002a003b26007388 */ /* 0x0001e20000000800 */
[----:B------:R-:W-:-:S02]  /*2dc0*/  IMAD.MOV.U32 R57, RZ, RZ, RZ ;  /* 0x000000ffff397224 */ /* 0x000fc400078e00ff */
[----:B------:R-:W-:-:S04]  /*2dd0*/  IMAD.WIDE.U32 R10, R53, 0x4, R16 ;  /* 0x00000004350a7825 */ /* 0x000fc800078e0010 */
[----:B------:R-:W-:Y:S01]  /*2de0*/  IMAD.WIDE.U32 R12, R13, 0x4, R16 ;  /* 0x000000040d0c7825 */ /* 0x000fe200078e0010 */
[----:B------:R-:W3:Y:S03]  /*2df0*/  @!P0 LDG.E.CONSTANT R57, desc[UR12][R10.64] ;  /* 0x0000000c0a398981 */ /* 0x000ee6000c1e9900 */
[----:B0-----:R-:W-:-:S06]  /*2e00*/  IMAD.MOV.U32 R59, RZ, RZ, RZ ;  /* 0x000000ffff3b7224 */ /* 0x001fcc00078e00ff */
[----:B------:R-:W3:Y:S01]  /*2e10*/  @!P1 LDG.E.CONSTANT R59, desc[UR12][R12.64] ;  /* 0x0000000c0c3b9981 */ /* 0x000ee2000c1e9900 */
[----:B------:R-:W-:Y:S01]  /*2e20*/  ISETP.NE.AND P0, PT, R52, RZ, PT ;  /* 0x000000ff3400720c */ /* 0x000fe20003f05270 */
[----:B------:R-:W-:Y:S01]  /*2e30*/  VIADD R52, R39, 0x2 ;  /* 0x0000000227347836 */ /* 0x000fe20000000000 */
[----:B------:R-:W-:-:S04]  /*2e40*/  ISETP.NE.AND P4, PT, R58, RZ, PT ;  /* 0x000000ff3a00720c */ /* 0x000fc80003f85270 */
[----:B------:R-:W-:-:S05]  /*2e50*/  LOP3.LUT R58, R52, 0xff, RZ, 0xc0, !PT ;  /* 0x000000ff343a7812 */ /* 0x000fca00078ec0ff */
[----:B------:R-:W-:-:S05]  /*2e60*/  IMAD R58, R58, 0x13, RZ ;  /* 0x000000133a3a7824 */ /* 0x000fca00078e02ff */
[----:B------:R-:W-:-:S04]  /*2e70*/  SHF.R.U32.HI R58, RZ, 0x9, R58 ;  /* 0x00000009ff3a7819 */ /* 0x000fc8000001163a */
[----:B------:R-:W-:Y:S01]  /*2e80*/  PRMT R58, R58, 0x9910, RZ ;  /* 0x000099103a3a7816 */ /* 0x000fe200000000ff */
[----:B------:R-:W-:Y:S02]  /*2e90*/  IMAD.MOV.U32 R55, RZ, RZ, RZ ;  /* 0x000000ffff377224 */ /* 0x000fe400078e00ff */
[----:B------:R-:W-:Y:S02]  /*2ea0*/  IMAD.MOV.U32 R53, RZ, RZ, RZ ;  /* 0x000000ffff357224 */ /* 0x000fe400078e00ff */
[----:B------:R-:W-:Y:S02]  /*2eb0*/  IMAD R58, R58, 0x1b, RZ ;  /* 0x0000001b3a3a7824 */ /* 0x000fe400078e02ff */
[----:B------:R-:W5:Y:S02]  /*2ec0*/  @P6 LDG.E.CONSTANT R55, desc[UR12][R14.64+0x4] ;  /* 0x0000040c0e376981 */ /* 0x000f64000c1e9900 */
[----:B------:R-:W-:Y:S02]  /*2ed0*/  IMAD.MOV R58, RZ, RZ, -R58 ;  /* 0x000000ffff3a7224 */ /* 0x000fe400078e0a3a */
[----:B------:R0:W5:Y:S03]  /*2ee0*/  @P0 LDG.E.CONSTANT R53, desc[UR12][R14.64+0x8] ;  /* 0x0000080c0e350981 */ /* 0x000166000c1e9900 */
[----:B0-----:R-:W-:-:S05]  /*2ef0*/  PRMT R15, R58, 0x7710, RZ ;  /* 0x000077103a0f7816 */ /* 0x001fca00000000ff */
[----:B------:R-:W-:-:S05]  /*2f00*/  IMAD.IADD R52, R52, 0x1, R15 ;  /* 0x0000000134347824 */ /* 0x000fca00078e020f */
[----:B------:R-:W-:-:S04]  /*2f10*/  LOP3.LUT R58, R52, 0xff, RZ, 0xc0, !PT ;  /* 0x000000ff343a7812 */ /* 0x000fc800078ec0ff */
[----:B------:R-:W-:-:S05]  /*2f20*/  IADD3 R15, PT, PT, R51, UR6, R58 ;  /* 0x00000006330f7c10 */ /* 0x000fca000fffe03a */
[----:B------:R-:W-:Y:S02]  /*2f30*/  IMAD.WIDE.U32 R14, R15, 0x4, R16 ;  /* 0x000000040f0e7825 */ /* 0x000fe400078e0010 */
[----:B------:R-:W0:Y:S01]  /*2f40*/  LDC.64 R16, c[0x0][0x388] ;  /* 0x0000e200ff107b82 */ /* 0x000e220000000a00 */
[----:B------:R1:W-:Y:S04]  /*2f50*/  STS [R38+0x3f00], R65 ;  /* 0x003f004126007388 */ /* 0x0003e80000000800 */
[----:B----4-:R1:W-:Y:S04]  /*2f60*/  STS [R38+0x4600], R67 ;  /* 0x0046004326007388 */ /* 0x0103e80000000800 */
[----:B------:R1:W-:Y:S01]  /*2f70*/  STS [R38+0x5b00], R61 ;  /* 0x005b003d26007388 */ /* 0x0003e20000000800 */
[----:B------:R-:W-:-:S02]  /*2f80*/  ISETP.GT.U32.AND P0, PT, R39, 0x9f, PT ;  /* 0x0000009f2700780c */ /* 0x000fc40003f04070 */
[----:B------:R-:W-:Y:S01]  /*2f90*/  ISETP.NE.AND P6, PT, R50, RZ, PT ;  /* 0x000000ff3200720c */ /* 0x000fe20003fc5270 */
[----:B------:R-:W-:Y:S01]  /*2fa0*/  IMAD.U32 R50, RZ, RZ, UR5 ;  /* 0x00000005ff327e24 */ /* 0x000fe2000f8e00ff */
[----:B------:R-:W-:-:S03]  /*2fb0*/  UIADD3 UR7, UPT, UPT, UR7, 0x7980, URZ ;  /* 0x0000798007077890 */ /* 0x000fc6000fffe0ff */
[----:B------:R-:W-:Y:S01]  /*2fc0*/  IMAD R51, R50, 0x60, R39 ;  /* 0x0000006032337824 */ /* 0x000fe200078e0227 */
[----:B------:R-:W-:Y:S01]  /*2fd0*/  ULEA UR7, UR8, UR7, 0x18 ;  /* 0x0000000708077291 */ /* 0x000fe2000f8ec0ff */
[----:B------:R-:W-:Y:S01]  /*2fe0*/  IMAD R52, R47, 0x925, RZ ;  /* 0x000009252f347824 */ /* 0x000fe200078e02ff */
[----:B------:R-:W-:Y:S01]  /*2ff0*/  BSSY.RECONVERGENT B0, `(.L_x_0) ;  /* 0x0000011000007945 */ /* 0x000fe20003800200 */
[----:B------:R-:W-:-:S03]  /*3000*/  IMAD R51, R51, 0x3, RZ ;  /* 0x0000000333337824 */ /* 0x000fc600078e02ff */
[----:B------:R-:W-:Y:S01]  /*3010*/  SHF.R.U32.HI R52, RZ, 0x10, R52 ;  /* 0x00000010ff347819 */ /* 0x000fe20000011634 */
[----:B0-----:R-:W-:Y:S01]  /*3020*/  IMAD.WIDE.U32 R16, R51, 0x4, R16 ;  /* 0x0000000433107825 */ /* 0x001fe200078e0010 */
[----:B------:R-:W-:Y:S01]  /*3030*/  LEA R50, R39, UR7, 0x2 ;  /* 0x0000000727327c11 */ /* 0x000fe2000f8e10ff */
[----:B--2---:R1:W-:Y:S04]  /*3040*/  STS [R38+0x5400], R69 ;  /* 0x0054004526007388 */ /* 0x0043e80000000800 */
[----:B------:R1:W-:Y:S04]  /*3050*/  STS [R38+0x6200], R63 ;  /* 0x0062003f26007388 */ /* 0x0003e80000000800 */
[----:B---3--:R1:W-:Y:S04]  /*3060*/  STS [R38+0x6900], R57 ;  /* 0x0069003926007388 */ /* 0x0083e80000000800 */
[----:B------:R1:W-:Y:S01]  /*3070*/  STS [R38+0x7000], R59 ;  /* 0x0070003b26007388 */ /* 0x0003e20000000800 */
[----:B------:R-:W-:Y:S05]  /*3080*/  @P0 BRA `(.L_x_1) ;  /* 0x00000000001c0947 */ /* 0x000fea0003800000 */
[----:B------:R-:W-:Y:S01]  /*3090*/  LOP3.LUT P1, RZ, R58, UR9, RZ, 0xfc, !PT ;  /* 0x000000093aff7c12 */ /* 0x000fe2000f82fcff */
[----:B------:R-:W-:Y:S01]  /*30a0*/  IMAD.MOV.U32 R51, RZ, RZ, RZ ;  /* 0x000000ffff337224 */ /* 0x000fe200078e00ff */
[----:B------:R-:W-:-:S11]  /*30b0*/  ISETP.GT.U32.AND P5, PT, R39, 0x5f, PT ;  /* 0x0000005f2700780c */ /* 0x000fd60003fa4070 */
[----:B------:R-:W2:Y:S04]  /*30c0*/  @P1 LDG.E.CONSTANT R51, desc[UR12][R14.64] ;  /* 0x0000000c0e331981 */ /* 0x000ea8000c1e9900 */
[----:B-1----:R-:W3:Y:S04]  /*30d0*/  @!P5 LDG.E.CONSTANT R57, desc[UR12][R16.64] ;  /* 0x0000000c1039d981 */ /* 0x002ee8000c1e9900 */
[----:B--2---:R0:W-:Y:S04]  /*30e0*/  STS [R38+0x7700], R51 ;  /* 0x0077003326007388 */ /* 0x0041e80000000800 */
[----:B---3--:R0:W-:Y:S02]  /*30f0*/  @!P5 STS [R50], R57 ;  /* 0x000000393200d388 */ /* 0x0081e40000000800 */
.L_x_1:
[----:B------:R-:W-:Y:S05]  /*3100*/  BSYNC.RECONVERGENT B0 ;  /* 0x0000000000007941 */ /* 0x000fea0003800200 */
.L_x_0:
[----:B0-----:R-:W-:Y:S01]  /*3110*/  PRMT R51, R52, 0x9910, RZ ;  /* 0x0000991034337816 */ /* 0x001fe200000000ff */
[----:B-1----:R-:W-:Y:S01]  /*3120*/  IMAD.MOV.U32 R57, RZ, RZ, RZ ;  /* 0x000000ffff397224 */ /* 0x002fe200078e00ff */
[----:B------:R-:W-:Y:S01]  /*3130*/  ISETP.NE.AND P5, PT, R41, RZ, PT ;  /* 0x000000ff2900720c */ /* 0x000fe20003fa5270 */
[----:B------:R-:W-:Y:S01]  /*3140*/  IMAD.MOV.U32 R61, RZ, RZ, RZ ;  /* 0x000000ffff3d7224 */ /* 0x000fe200078e00ff */
[----:B------:R-:W-:Y:S01]  /*3150*/  BAR.SYNC.DEFER_BLOCKING 0x0 ;  /* 0x0000000000007b1d */ /* 0x000fe20000010000 */
[----:B------:R-:W-:-:S04]  /*3160*/  IMAD R41, R51, 0x1c, RZ ;  /* 0x0000001c33297824 */ /* 0x000fc800078e02ff */
[----:B------:R-:W-:Y:S02]  /*3170*/  IMAD.MOV R41, RZ, RZ, -R41 ;  /* 0x000000ffff297224 */ /* 0x000fe400078e0a29 */
[----:B------:R-:W-:Y:S01]  /*3180*/  IMAD.MOV.U32 R59, RZ, RZ, RZ ;  /* 0x000000ffff3b7224 */ /* 0x000fe200078e00ff */
[----:B------:R-:W2:Y:S02]  /*3190*/  @P2 LDG.E.CONSTANT R57, desc[UR12][R30.64+0x4] ;  /* 0x0000040c1e392981 */ /* 0x000ea4000c1e9900 */
[----:B------:R-:W-:Y:S02]  /*31a0*/  PRMT R58, R41, 0x7710, RZ ;  /* 0x00007710293a7816 */ /* 0x000fe400000000ff */
[----:B------:R-:W3:Y:S03]  /*31b0*/  @P3 LDG.E.CONSTANT R61, desc[UR12][R32.64+0x4] ;  /* 0x0000040c203d3981 */ /* 0x000ee6000c1e9900 */
[----:B------:R-:W-:Y:S01]  /*31c0*/  IMAD.IADD R41, R58, 0x1, R39 ;  /* 0x000000013a297824 */ /* 0x000fe200078e0227 */
[----:B------:R-:W5:Y:S04]  /*31d0*/  @P3 LDG.E.CONSTANT R59, desc[UR12][R32.64+0x8] ;  /* 0x0000080c203b3981 */ /* 0x000f68000c1e9900 */
[----:B------:R-:W-:-:S04]  /*31e0*/  LOP3.LUT R41, R41, 0xffff, RZ, 0xc0, !PT ;  /* 0x0000ffff29297812 */ /* 0x000fc800078ec0ff */
[----:B------:R-:W-:Y:S01]  /*31f0*/  ISETP.GT.U32.AND P1, PT, R41, 0xd, PT ;  /* 0x0000000d2900780c */ /* 0x000fe20003f24070 */
[----:B------:R-:W-:-:S06]  /*3200*/  IMAD.MOV.U32 R41, RZ, RZ, RZ ;  /* 0x000000ffff297224 */ /* 0x000fcc00078e00ff */
[----:B------:R0:W5:Y:S01]  /*3210*/  @P2 LDG.E.CONSTANT R41, desc[UR12][R30.64+0x8] ;  /* 0x0000080c1e292981 */ /* 0x000162000c1e9900 */
[----:B------:R-:W-:Y:S01]  /*3220*/  ISETP.NE.AND P2, PT, R48, RZ, PT ;  /* 0x000000ff3000720c */ /* 0x000fe20003f45270 */
[----:B------:R-:W-:Y:S01]  /*3230*/  IMAD.MOV.U32 R63, RZ, RZ, RZ ;  /* 0x000000ffff3f7224 */ /* 0x000fe200078e00ff */
[----:B------:R-:W-:Y:S01]  /*3240*/  ISETP.NE.AND P3, PT, R49, RZ, PT ;  /* 0x000000ff3100720c */ /* 0x000fe20003f65270 */
[----:B------:R-:W-:Y:S02]  /*3250*/  IMAD.MOV.U32 R49, RZ, RZ, RZ ;  /* 0x000000ffff317224 */ /* 0x000fe400078e00ff */
[----:B------:R-:W-:Y:S02]  /*3260*/  IMAD.MOV.U32 R67, RZ, RZ, RZ ;  /* 0x000000ffff437224 */ /* 0x000fe400078e00ff */
[----:B------:R-:W-:Y:S02]  /*3270*/  IMAD.MOV.U32 R65, RZ, RZ, RZ ;  /* 0x000000ffff417224 */ /* 0x000fe400078e00ff */
[----:B0-----:R-:W-:-:S02]  /*3280*/  IMAD.MOV.U32 R31, RZ, RZ, RZ ;  /* 0x000000ffff1f7224 */ /* 0x001fc400078e00ff */
[----:B------:R-:W4:Y:S04]  /*3290*/  @P6 LDG.E.CONSTANT R67, desc[UR12][R26.64+0x4] ;  /* 0x0000040c1a436981 */ /* 0x000f28000c1e9900 */
[----:B------:R-:W4:Y:S04]  /*32a0*/  @P2 LDG.E.CONSTANT R63, desc[UR12][R34.64+0x4] ;  /* 0x0000040c223f2981 */ /* 0x000f28000c1e9900 */
[----:B------:R0:W5:Y:S01]  /*32b0*/  @P2 LDG.E.CONSTANT R49, desc[UR12][R34.64+0x8] ;  /* 0x0000080c22312981 */ /* 0x000162000c1e9900 */
[----:B------:R-:W-:Y:S01]  /*32c0*/  ISETP.NE.AND P2, PT, R46, RZ, PT ;  /* 0x000000ff2e00720c */ /* 0x000fe20003f45270 */
[----:B------:R-:W-:-:S02]  /*32d0*/  IMAD.MOV.U32 R33, RZ, RZ, RZ ;  /* 0x000000ffff217224 */ /* 0x000fc400078e00ff */
[----:B------:R-:W4:Y:S04]  /*32e0*/  @P3 LDG.E.CONSTANT R65, desc[UR12][R36.64+0x4] ;  /* 0x0000040c24413981 */ /* 0x000f28000c1e9900 */
[----:B------:R-:W5:Y:S01]  /*32f0*/  @P3 LDG.E.CONSTANT R31, desc[UR12][R36.64+0x8] ;  /* 0x0000080c241f3981 */ /* 0x000f62000c1e9900 */
[----:B0-----:R-:W-:-:S05]  /*3300*/  IMAD.MOV.U32 R35, RZ, RZ, RZ ;  /* 0x000000ffff237224 */ /* 0x001fca00078e00ff */
[----:B------:R-:W5:Y:S04]  /*3310*/  @P2 LDG.E.CONSTANT R33, desc[UR12][R28.64+0x8] ;  /* 0x0000080c1c212981 */ /* 0x000f68000c1e9900 */
[----:B------:R0:W5:Y:S01]  /*3320*/  @P6 LDG.E.CONSTANT R35, desc[UR12][R26.64+0x8] ;  /* 0x0000080c1a236981 */ /* 0x000162000c1e9900 */
[----:B------:R-:W-:Y:S02]  /*3330*/  ISETP.NE.AND P6, PT, R43, RZ, PT ;  /* 0x000000ff2b00720c */ /* 0x000fe40003fc5270 */
[----:B------:R-:W-:Y:S01]  /*3340*/  ISETP.NE.AND P3, PT, R45, RZ, PT ;  /* 0x000000ff2d00720c */ /* 0x000fe20003f65270 */
[----:B------:R-:W-:Y:S01]  /*3350*/  IMAD.MOV.U32 R45, RZ, RZ, RZ ;  /* 0x000000ffff2d7224 */ /* 0x000fe200078e00ff */
[----:B0-----:R-:W-:-:S05]  /*3360*/  CS2R R26, SRZ ;  /* 0x00000000001a7805 */ /* 0x001fca000001ff00 */
[----:B------:R-:W4:Y:S01]  /*3370*/  @P2 LDG.E.CONSTANT R45, desc[UR12][R28.64+0x4] ;  /* 0x0000040c1c2d2981 */ /* 0x000f22000c1e9900 */
[----:B------:R-:W-:-:S03]  /*3380*/  ISETP.NE.AND P2, PT, R44, RZ, PT ;  /* 0x000000ff2c00720c */ /* 0x000fc60003f45270 */
[----:B------:R-:W4:Y:S04]  /*3390*/  @P6 LDG.E.CONSTANT R26, desc[UR12][R20.64+0x4] ;  /* 0x0000040c141a6981 */ /* 0x000f28000c1e9900 */
[----:B------:R0:W5:Y:S01]  /*33a0*/  @P6 LDG.E.CONSTANT R27, desc[UR12][R20.64+0x8] ;  /* 0x0000080c141b6981 */ /* 0x000162000c1e9900 */
[----:B------:R-:W-:Y:S01]  /*33b0*/  ISETP.NE.AND P6, PT, R0, RZ, PT ;  /* 0x000000ff0000720c */ /* 0x000fe20003fc5270 */
[----:B------:R-:W-:Y:S02]  /*33c0*/  IMAD R0, R52, 0xf3, RZ ;  /* 0x000000f334007824 */ /* 0x000fe400078e02ff */
[----:B0-----:R-:W-:-:S04]  /*33d0*/  IMAD.MOV.U32 R21, RZ, RZ, 0xf3 ;  /* 0x000000f3ff157424 */ /* 0x001fc800078e00ff */
[----:B------:R-:W-:Y:S02]  /*33e0*/  IMAD R21, R52, R21, 0x36 ;  /* 0x0000003634157424 */ /* 0x000fe400078e0215 */
[----:B------:R-:W-:Y:S02]  /*33f0*/  @!P1 IMAD.MOV R21, RZ, RZ, R0 ;  /* 0x000000ffff159224 */ /* 0x000fe400078e0200 */
[----:B------:R-:W-:Y:S02]  /*3400*/  IMAD R0, R47, 0x124a, RZ ;  /* 0x0000124a2f007824 */ /* 0x000fe400078e02ff */
[----:B------:R-:W-:Y:S02]  /*3410*/  IMAD.MOV.U32 R69, RZ, RZ, RZ ;  /* 0x000000ffff457224 */ /* 0x000fe400078e00ff */
[----:B------:R-:W-:Y:S01]  /*3420*/  IMAD.MOV.U32 R29, RZ, RZ, RZ ;  /* 0x000000ffff1d7224 */ /* 0x000fe200078e00ff */
[----:B------:R-:W-:-:S03]  /*3430*/  SHF.R.U32.HI R0, RZ, 0x10, R0 ;  /* 0x00000010ff007819 */ /* 0x000fc60000011600 */
[----:B------:R-:W4:Y:S01]  /*3440*/  @P2 LDG.E.CONSTANT R69, desc[UR12][R22.64+0x4] ;  /* 0x0000040c16452981 */ /* 0x000f22000c1e9900 */
[----:B------:R-:W-:-:S03]  /*3450*/  PRMT R0, R0, 0x9910, RZ ;  /* 0x0000991000007816 */ /* 0x000fc600000000ff */
[----:B------:R0:W5:Y:S01]  /*3460*/  @P2 LDG.E.CONSTANT R29, desc[UR12][R22.64+0x8] ;  /* 0x0000080c161d2981 */ /* 0x000162000c1e9900 */
[----:B------:R-:W-:Y:S01]  /*3470*/  ISETP.NE.AND P2, PT, R40, RZ, PT ;  /* 0x000000ff2800720c */ /* 0x000fe20003f45270 */
[----:B------:R-:W-:-:S04]  /*3480*/  IMAD R0, R0, 0xe, RZ ;  /* 0x0000000e00007824 */ /* 0x000fc800078e02ff */
[----:B------:R-:W-:Y:S01]  /*3490*/  IMAD.MOV R0, RZ, RZ, -R0 ;  /* 0x000000ffff007224 */ /* 0x000fe200078e0a00 */
[----:B0-----:R-:W-:Y:S01]  /*34a0*/  CS2R R22, SRZ ;  /* 0x0000000000167805 */ /* 0x001fe2000001ff00 */
[----:B------:R-:W-:-:S06]  /*34b0*/  IMAD.MOV.U32 R43, RZ, RZ, RZ ;  /* 0x000000ffff2b7224 */ /* 0x000fcc00078e00ff */
[----:B------:R-:W4:Y:S04]  /*34c0*/  @P2 LDG.E.CONSTANT R22, desc[UR12][R2.64+0x4] ;  /* 0x0000040c02162981 */ /* 0x000f28000c1e9900 */
[----:B------:R0:W5:Y:S01]  /*34d0*/  @P2 LDG.E.CONSTANT R23, desc[UR12][R2.64+0x8] ;  /* 0x0000080c02172981 */ /* 0x000162000c1e9900 */
[----:B------:R-:W-:-:S03]  /*34e0*/  IMAD.MOV.U32 R37, RZ, RZ, RZ ;  /* 0x000000ffff257224 */ /* 0x000fc600078e00ff */
[----:B------:R-:W4:Y:S04]  /*34f0*/  @P3 LDG.E.CONSTANT R43, desc[UR12][R24.64+0x4] ;  /* 0x0000040c182b3981 */ /* 0x000f28000c1e9900 */
[----:B------:R1:W5:Y:S01]  /*3500*/  @P3 LDG.E.CONSTANT R37, desc[UR12][R24.64+0x8] ;  /* 0x0000080c18253981 */ /* 0x000362000c1e9900 */
[----:B0-----:R-:W-:-:S05]  /*3510*/  PRMT R2, R0, 0x7710, RZ ;  /* 0x0000771000027816 */ /* 0x001fca00000000ff */
[----:B------:R-:W-:Y:S01]  /*3520*/  IMAD.IADD R2, R2, 0x1, R39 ;  /* 0x0000000102027824 */ /* 0x000fe200078e0227 */
[----:B------:R-:W-:-:S03]  /*3530*/  ISETP.NE.AND P3, PT, R42, RZ, PT ;  /* 0x000000ff2a00720c */ /* 0x000fc60003f65270 */
[----:B------:R-:W-:Y:S01]  /*3540*/  IMAD.SHL.U32 R0, R2, 0x2, RZ ;  /* 0x0000000202007824 */ /* 0x000fe200078e00ff */
[----:B-1----:R-:W-:-:S04]  /*3550*/  CS2R R24, SRZ ;  /* 0x0000000000187805 */ /* 0x002fc8000001ff00 */
[----:B------:R-:W-:Y:S01]  /*3560*/  LOP3.LUT R0, R0, 0xffff, RZ, 0xc0, !PT ;  /* 0x0000ffff00007812 */ /* 0x000fe200078ec0ff */
[----:B------:R-:W-:-:S04]  /*3570*/  IMAD.MOV.U32 R3, RZ, RZ, 0xc ;  /* 0x0000000cff037424 */ /* 0x000fc800078e00ff */
[----:B------:R-:W-:Y:S01]  /*3580*/  IMAD.IADD R0, R0, 0x1, R21 ;  /* 0x0000000100007824 */ /* 0x000fe200078e0215 */
[----:B------:R-:W4:Y:S01]  /*3590*/  @P3 LDG.E.CONSTANT R24, desc[UR12][R18.64+0x4] ;  /* 0x0000040c12183981 */ /* 0x000f22000c1e9900 */
[----:B------:R-:W-:-:S03]  /*35a0*/  IMAD R52, R52, R3, UR7 ;  /* 0x0000000734347e24 */ /* 0x000fc6000f8e0203 */
[----:B------:R0:W5:Y:S04]  /*35b0*/  @P3 LDG.E.CONSTANT R25, desc[UR12][R18.64+0x8] ;  /* 0x0000080c12193981 */ /* 0x000168000c1e9900 */
[----:B------:R-:W-:Y:S04]  /*35c0*/  LDS R3, [R52] ;  /* 0x0000000034037984 */ /* 0x000fe80000000800 */
[----:B------:R-:W-:Y:S01]  /*35d0*/  LDS R30, [R52+0xc8] ;  /* 0x0000c800341e7984 */ /* 0x000fe20000000800 */
[----:B0-----:R-:W-:-:S05]  /*35e0*/  LEA R18, R0, UR11, 0x2 ;  /* 0x0000000b00127c11 */ /* 0x001fca000f8e10ff */
[----:B------:R-:W0:Y:S04]  /*35f0*/  LDS R0, [R18] ;  /* 0x0000000012007984 */ /* 0x000e280000000800 */
[----:B------:R-:W1:Y:S04]  /*3600*/  LDS R20, [R18+0x1b0] ;  /* 0x0001b00012147984 */ /* 0x000e680000000800 */
[----:B------:R-:W-:Y:S04]  /*3610*/  LDS R47, [R18+0x3d2c] ;  /* 0x003d2c00122f7984 */ /* 0x000fe80000000800 */
[----:B------:R-:W-:Y:S04]  /*3620*/  LDS R28, [R18+0x3edc] ;  /* 0x003edc00121c7984 */ /* 0x000fe80000000800 */
[----:B------:R-:W-:Y:S04]  /*3630*/  LDS R36, [R18+0x288] ;  /* 0x0002880012247984 */ /* 0x000fe80000000800 */
[----:B------:R-:W-:Y:S04]  /*3640*/  LDS R34, [R18+0x3d98] ;  /* 0x003d980012227984 */ /* 0x000fe80000000800 */
[----:B------:R-:W-:Y:S01]  /*3650*/  LDS R32, [R18+0x3f48] ;  /* 0x003f480012207984 */ /* 0x000fe20000000800 */
[----:B0-----:R-:W-:Y:S01]  /*3660*/  FFMA R0, R0, R3, RZ ;  /* 0x0000000300007223 */ /* 0x001fe200000000ff */
[----:B-1----:R-:W-:-:S02]  /*3670*/  FFMA R19, R3, R20, RZ ;  /* 0x0000001403137223 */ /* 0x002fc400000000ff */
[----:B------:R-:W-:Y:S04]  /*3680*/  LDS R3, [R18+0x6c] ;  /* 0x00006c0012037984 */ /* 0x000fe80000000800 */
[----:B------:R-:W0:Y:S02]  /*3690*/  LDS R20, [R52+0x4] ;  /* 0x0000040034147984 */ /* 0x000e240000000800 */
[----:B0-----:R-:W-:Y:S02]  /*36a0*/  FFMA R21, R3, R20, R0 ;  /* 0x0000001403157223 */ /* 0x001fe40000000000 */
[----:B------:R-:W0:Y:S04]  /*36b0*/  LDS R0, [R18+0x21c] ;  /* 0x00021c0012007984 */ /* 0x000e280000000800 */
[----:B------:R-:W-:Y:S01]  /*36c0*/  LDS R3, [R52+0xc0] ;  /* 0x0000c00034037984 */ /* 0x000fe20000000800 */
[----:B0-----:R-:W-:-:S03]  /*36d0*/  FFMA R19, R20, R0, R19 ;  /* 0x0000000014137223 */ /* 0x001fc60000000013 */
[----:B------:R-:W0:Y:S04]  /*36e0*/  LDS R0, [R18+0x3cc0] ;  /* 0x003cc00012007984 */ /* 0x000e280000000800 */
[----:B------:R-:W1:Y:S01]  /*36f0*/  LDS R20, [R18+0x3e70] ;  /* 0x003e700012147984 */ /* 0x000e620000000800 */
[----:B0-----:R-:W-:Y:S01]  /*3700*/  FFMA R0, R0, R3, RZ ;  /* 0x0000000300007223 */ /* 0x001fe200000000ff */
[----:B-1----:R-:W-:Y:S02]  /*3710*/  FFMA R3, R3, R20, RZ ;  /* 0x0000001403037223 */ /* 0x002fe400000000ff */
[----:B------:R-:W0:Y:S02]  /*3720*/  LDS R20, [R52+0xc4] ;  /* 0x0000c40034147984 */ /* 0x000e240000000800 */
[----:B0-----:R-:W-:Y:S01]  /*3730*/  FFMA R0, R47, R20, R0 ;  /* 0x000000142f007223 */ /* 0x001fe20000000000 */
[----:B------:R-:W-:-:S02]  /*3740*/  FFMA R3, R20, R28, R3 ;  /* 0x0000001c14037223 */ /* 0x000fc40000000003 */
[----:B------:R-:W-:Y:S04]  /*3750*/  LDS R28, [R18+0xd8] ;  /* 0x0000d800121c7984 */ /* 0x000fe80000000800 */
[----:B------:R-:W0:Y:S01]  /*3760*/  LDS R20, [R52+0x8] ;  /* 0x0000080034147984 */ /* 0x000e220000000800 */
[----:B------:R-:W-:Y:S01]  /*3770*/  BAR.SYNC.DEFER_BLOCKING 0x0 ;  /* 0x0000000000007b1d */ /* 0x000fe20000010000 */
[----:B0-----:R-:W-:Y:S01]  /*3780*/  FFMA R28, R28, R20, R21 ;  /* 0x000000141c1c7223 */ /* 0x001fe20000000015 */
[----:B------:R-:W-:-:S06]  /*3790*/  IMAD.MOV.U32 R21, RZ, RZ, RZ ;  /* 0x000000ffff157224 */ /* 0x000fcc00078e00ff */
[----:B------:R-:W4:Y:S01]  /*37a0*/  @P5 LDG.E.CONSTANT R21, desc[UR12][R4.64+0x4] ;  /* 0x0000040c04155981 */ /* 0x000f22000c1e9900 */
[----:B------:R-:W-:Y:S02]  /*37b0*/  ISETP.NE.AND P3, PT, R54, RZ, PT ;  /* 0x000000ff3600720c */ /* 0x000fe40003f65270 */
[----:B------:R-:W-:Y:S01]  /*37c0*/  ISETP.NE.AND P2, PT, R56, RZ, PT ;  /* 0x000000ff3800720c */ /* 0x000fe20003f45270 */
[----:B--2---:R0:W-:Y:S04]  /*37d0*/  STS [R38+0x700], R57 ;  /* 0x0007003926007388 */ /* 0x0041e80000000800 */
[----:B---3--:R1:W-:Y:S04]  /*37e0*/  STS [R38+0xe00], R61 ;  /* 0x000e003d26007388 */ /* 0x0083e80000000800 */
[----:B----4-:R2:W-:Y:S01]  /*37f0*/  STS [R38+0x1500], R63 ;  /* 0x0015003f26007388 */ /* 0x0105e20000000800 */
[----:B0-----:R-:W-:-:S03]  /*3800*/  IMAD.MOV.U32 R57, RZ, RZ, RZ ;  /* 0x000000ffff397224 */ /* 0x001fc600078e00ff */
[----:B------:R0:W-:Y:S01]  /*3810*/  STS [R38+0x1c00], R65 ;  /* 0x001c004126007388 */ /* 0x0001e20000000800 */
[----:B-1----:R-:W-:-:S03]  /*3820*/  IMAD.MOV.U32 R61, RZ, RZ, RZ ;  /* 0x000000ffff3d7224 */ /* 0x002fc600078e00ff */
[----:B------:R-:W3:Y:S01]  /*3830*/  @P6 LDG.E.CONSTANT R57, desc[UR12][R6.64+0x4] ;  /* 0x0000040c06396981 */ /* 0x000ee2000c1e9900 */
[----:B--2---:R-:W-:-:S03]  /*3840*/  IMAD.MOV.U32 R63, RZ, RZ, RZ ;  /* 0x000000ffff3f7224 */ /* 0x004fc600078e00ff */
[----:B------:R-:W2:Y:S01]  /*3850*/  @P3 LDG.E.CONSTANT R61, desc[UR12][R8.64+0x4] ;  /* 0x0000040c083d3981 */ /* 0x000ea2000c1e9900 */
[----:B0-----:R-:W-:-:S03]  /*3860*/  IMAD.MOV.U32 R65, RZ, RZ, RZ ;  /* 0x000000ffff417224 */ /* 0x001fc600078e00ff */
[----:B------:R-:W4:Y:S04]  /*3870*/  @P2 LDG.E.CONSTANT R63, desc[UR12][R10.64+0x4] ;  /* 0x0000040c0a3f2981 */ /* 0x000f28000c1e9900 */
[----:B------:R-:W4:Y:S01]  /*3880*/  @P4 LDG.E.CONSTANT R65, desc[UR12][R12.64+0x4] ;  /* 0x0000040c0c414981 */ /* 0x000f22000c1e9900 */
[----:B------:R-:W-:-:S03]  /*3890*/  IMAD.MOV.U32 R47, RZ, RZ, RZ ;  /* 0x000000ffff2f7224 */ /* 0x000fc600078e00ff */
[----:B-----5:R0:W-:Y:S04]  /*38a0*/  STS [R38], R55 ;  /* 0x0000003726007388 */ /* 0x0201e80000000800 */
[----:B------:R1:W-:Y:S04]  /*38b0*/  STS [R38+0x2300], R45 ;  /* 0x0023002d26007388 */ /* 0x0003e80000000800 */
[----:B------:R1:W-:Y:S01]  /*38c0*/  STS [R38+0x3100], R43 ;  /* 0x0031002b26007388 */ /* 0x0003e20000000800 */
[----:B0-----:R-:W-:-:S03]  /*38d0*/  IMAD.MOV.U32 R55, RZ, RZ, RZ ;  /* 0x000000ffff377224 */ /* 0x001fc600078e00ff */
[----:B------:R0:W5:Y:S01]  /*38e0*/  @P6 LDG.E.CONSTANT R47, desc[UR12][R6.64+0x8] ;  /* 0x0000080c062f6981 */ /* 0x000162000c1e9900 */
[----:B-1----:R-:W-:-:S03]  /*38f0*/  IMAD.MOV.U32 R45, RZ, RZ, RZ ;  /* 0x000000ffff2d7224 */ /* 0x002fc600078e00ff */
[----:B------:R0:W5:Y:S01]  /*3900*/  @P5 LDG.E.CONSTANT R55, desc[UR12][R4.64+0x8] ;  /* 0x0000080c04375981 */ /* 0x000162000c1e9900 */
[----:B------:R-:W-:-:S03]  /*3910*/  IMAD.MOV.U32 R43, RZ, RZ, RZ ;  /* 0x000000ffff2b7224 */ /* 0x000fc600078e00ff */
[----:B------:R0:W5:Y:S04]  /*3920*/  @P3 LDG.E.CONSTANT R45, desc[UR12][R8.64+0x8] ;  /* 0x0000080c082d3981 */ /* 0x000168000c1e9900 */
[----:B------:R0:W5:Y:S04]  /*3930*/  @P2 LDG.E.CONSTANT R43, desc[UR12][R10.64+0x8] ;  /* 0x0000080c0a2b2981 */ /* 0x000168000c1e9900 */
[----:B------:R1:W-:Y:S02]  /*3940*/  STS [R38+0x5400], R21 ;  /* 0x0054001526007388 */ /* 0x0003e40000000800 */
[----:B-1----:R-:W-:-:S06]  /*3950*/  IMAD.MOV.U32 R21, RZ, RZ, RZ ;  /* 0x000000ffff157224 */ /* 0x002fcc00078e00ff */
[----:B------:R0:W5:Y:S04]  /*3960*/  @P4 LDG.E.CONSTANT R21, desc[UR12][R12.64+0x8] ;  /* 0x0000080c0c154981 */ /* 0x000168000c1e9900 */
[----:B------:R0:W-:Y:S04]  /*3970*/  STS [R38+0x2a00], R67 ;  /* 0x002a004326007388 */ /* 0x0001e80000000800 */
[----:B------:R0:W-:Y:S04]  /*3980*/  STS [R38+0x3800], R69 ;  /* 0x0038004526007388 */ /* 0x0001e80000000800 */
[----:B------:R0:W-:Y:S04]  /*3990*/  STS [R38+0x3f00], R26 ;  /* 0x003f001a26007388 */ /* 0x0001e80000000800 */
[----:B------:R0:W-:Y:S04]  /*39a0*/  STS [R38+0x4600], R24 ;  /* 0x0046001826007388 */ /* 0x0001e80000000800 */
[----:B------:R0:W-:Y:S04]  /*39b0*/  STS [R38+0x4d00], R22 ;  /* 0x004d001626007388 */ /* 0x0001e80000000800 */
[----:B---3--:R0:W-:Y:S04]  /*39c0*/  STS [R38+0x5b00], R57 ;  /* 0x005b003926007388 */ /* 0x0081e80000000800 */
[----:B--2---:R0:W-:Y:S04]  /*39d0*/  STS [R38+0x6200], R61 ;  /* 0x0062003d26007388 */ /* 0x0041e80000000800 */
[----:B----4-:R0:W-:Y:S04]  /*39e0*/  STS [R38+0x6900], R63 ;  /* 0x0069003f26007388 */ /* 0x0101e80000000800 */
[----:B------:R0:W-:Y:S01]  /*39f0*/  STS [R38+0x7000], R65 ;  /* 0x0070004126007388 */ /* 0x0001e20000000800 */
[----:B------:R-:W-:Y:S04]  /*3a00*/  BSSY.RECONVERGENT B0, `(.L_x_2) ;  /* 0x0000007000007945 */ /* 0x000fe80003800200 */
[----:B------:R-:W-:Y:S05]  /*3a10*/  @P0 BRA `(.L_x_3) ;  /* 0x0000000000140947 */ /* 0x000fea0003800000 */
[----:B------:R-:W-:Y:S01]  /*3a20*/  ISETP.GT.U32.AND P2, PT, R39, 0x5f, PT ;  /* 0x0000005f2700780c */ /* 0x000fe20003f44070 */
[----:B0-----:R-:W2:-:S12]  /*3a30*/  LDG.E.CONSTANT R5, desc[UR12][R14.64+0x4] ;  /* 0x0000040c0e057981 */ /* 0x001e98000c1e9900 */
[----:B------:R-:W3:Y:S04]  /*3a40*/  @!P2 LDG.E.CONSTANT R7, desc[UR12][R16.64+0x4] ;  /* 0x0000040c1007a981 */ /* 0x000ee8000c1e9900 */
[----:B--2---:R1:W-:Y:S04]  /*3a50*/  STS [R38+0x7700], R5 ;  /* 0x0077000526007388 */ /* 0x0043e80000000800 */
[----:B---3--:R1:W-:Y:S02]  /*3a60*/  @!P2 STS [R50], R7 ;  /* 0x000000073200a388 */ /* 0x0083e40000000800 */
.L_x_3:
[----:B------:R-:W-:Y:S05]  /*3a70*/  BSYNC.RECONVERGENT B0 ;  /* 0x0000000000007941 */ /* 0x000fea0003800200 */
.L_x_2:
[----:B------:R-:W-:Y:S01]  /*3a80*/  BAR.SYNC.DEFER_BLOCKING 0x0 ;  /* 0x0000000000007b1d */ /* 0x000fe20000010000 */
[----:B------:R-:W-:Y:S01]  /*3a90*/  FFMA R19, R20, R36, R19 ;  /* 0x0000002414137223 */ /* 0x000fe20000000013 */
[----:B0-----:R-:W-:Y:S01]  /*3aa0*/  FFMA R11, R30, R32, R3 ;  /* 0x000000201e0b7223 */ /* 0x001fe20000000003 */
[----:B------:R-:W-:-:S03]  /*3ab0*/  FFMA R34, R34, R30, R0 ;  /* 0x0000001e22227223 */ /* 0x000fc60000000000 */
[----:B------:R-:W-:Y:S01]  /*3ac0*/  BSSY.RECONVERGENT B0, `(.L_x_4) ;  /* 0x0000032000007945 */ /* 0x000fe20003800200 */
[----:B-1----:R-:W-:Y:S04]  /*3ad0*/  LDS R5, [R18] ;  /* 0x0000000012057984 */ /* 0x002fe80000000800 */
[----:B------:R-:W0:Y:S04]  /*3ae0*/  LDS R4, [R52] ;  /* 0x0000000034047984 */ /* 0x000e280000000800 */
[----:B------:R-:W1:Y:S04]  /*3af0*/  LDS R7, [R18+0x1b0] ;  /* 0x0001b00012077984 */ /* 0x000e680000000800 */
[----:B------:R-:W-:Y:S04]  /*3b00*/  LDS R3, [R18+0x3cc0] ;  /* 0x003cc00012037984 */ /* 0x000fe80000000800 */
[----:B------:R-:W-:Y:S04]  /*3b10*/  LDS R9, [R52+0x4] ;  /* 0x0000040034097984 */ /* 0x000fe80000000800 */
[----:B------:R-:W2:Y:S04]  /*3b20*/  LDS R8, [R18+0x21c] ;  /* 0x00021c0012087984 */ /* 0x000ea80000000800 */
[----:B------:R-:W-:Y:S04]  /*3b30*/  LDS R10, [R18+0x3d2c] ;  /* 0x003d2c00120a7984 */ /* 0x000fe80000000800 */
[----:B------:R-:W-:Y:S04]  /*3b40*/  LDS R0, [R52+0xc4] ;  /* 0x0000c40034007984 */ /* 0x000fe80000000800 */
[----:B------:R-:W-:Y:S04]  /*3b50*/  LDS R13, [R18+0xd8] ;  /* 0x0000d800120d7984 */ /* 0x000fe80000000800 */
[----:B------:R-:W-:Y:S01]  /*3b60*/  LDS R12, [R18+0x288] ;  /* 0x00028800120c7984 */ /* 0x000fe20000000800 */
[----:B0-----:R-:W-:-:S03]  /*3b70*/  FFMA R28, R5, R4, R28 ;  /* 0x00000004051c7223 */ /* 0x001fc6000000001c */
[----:B------:R-:W-:Y:S01]  /*3b80*/  LDS R5, [R18+0x3e70] ;  /* 0x003e700012057984 */ /* 0x000fe20000000800 */
[----:B-1----:R-:W-:-:S03]  /*3b90*/  FFMA R6, R4, R7, R19 ;  /* 0x0000000704067223 */ /* 0x002fc60000000013 */
[----:B------:R-:W0:Y:S04]  /*3ba0*/  LDS R4, [R52+0xc0] ;  /* 0x0000c00034047984 */ /* 0x000e280000000800 */
[----:B------:R-:W1:Y:S04]  /*3bb0*/  LDS R7, [R18+0x6c] ;  /* 0x00006c0012077984 */ /* 0x000e680000000800 */
[----:B------:R3:W4:Y:S01]  /*3bc0*/  LDS R19, [R52+0x8] ;  /* 0x0000080034137984 */ /* 0x0007220000000800 */
[----:B--2---:R-:W-:-:S03]  /*3bd0*/  FFMA R6, R9, R8, R6 ;  /* 0x0000000809067223 */ /* 0x004fc60000000006 */
[----:B------:R3:W2:Y:S01]  /*3be0*/  LDS R8, [R18+0x3f48] ;  /* 0x003f480012087984 */ /* 0x0006a20000000800 */
[----:B0-----:R-:W-:Y:S01]  /*3bf0*/  FFMA R3, R3, R4, R34 ;  /* 0x0000000403037223 */ /* 0x001fe20000000022 */
[----:B------:R-:W-:Y:S02]  /*3c00*/  FFMA R5, R4, R5, R11 ;  /* 0x0000000504057223 */ /* 0x000fe4000000000b */
[----:B------:R3:W0:Y:S01]  /*3c10*/  LDS R11, [R18+0x3edc] ;  /* 0x003edc00120b7984 */ /* 0x0006220000000800 */
[----:B-1----:R-:W-:Y:S01]  /*3c20*/  FFMA R4, R7, R9, R28 ;  /* 0x0000000907047223 */ /* 0x002fe2000000001c */
[----:B------:R-:W-:Y:S02]  /*3c30*/  FFMA R9, R10, R0, R3 ;  /* 0x000000000a097223 */ /* 0x000fe40000000003 */
[----:B------:R3:W1:Y:S04]  /*3c40*/  LDS R10, [R18+0x3d98] ;  /* 0x003d9800120a7984 */ /* 0x0006680000000800 */
[----:B------:R3:W0:Y:S01]  /*3c50*/  LDS R7, [R52+0xc8] ;  /* 0x0000c80034077984 */ /* 0x0006220000000800 */
[----:B------:R-:W-:Y:S06]  /*3c60*/  BAR.SYNC.DEFER_BLOCKING 0x0 ;  /* 0x0000000000007b1d */ /* 0x000fec0000010000 */
[----:B------:R3:W-:Y:S04]  /*3c70*/  STS [R38], R53 ;  /* 0x0000003526007388 */ /* 0x0007e80000000800 */
[----:B------:R3:W-:Y:S04]  /*3c80*/  STS [R38+0x700], R41 ;  /* 0x0007002926007388 */ /* 0x0007e80000000800 */
        /* <DEDUP_REMOVED lines=10> */
[----:B-----5:R3:W-:Y:S04]  /*3d30*/  STS [R38+0x5400], R55 ;  /* 0x0054003726007388 */ /* 0x0207e80000000800 */
[----:B------:R3:W-:Y:S04]  /*3d40*/  STS [R38+0x5b00], R47 ;  /* 0x005b002f26007388 */ /* 0x0007e80000000800 */
[----:B------:R3:W-:Y:S04]  /*3d50*/  STS [R38+0x6200], R45 ;  /* 0x0062002d26007388 */ /* 0x0007e80000000800 */
[----:B------:R3:W-:Y:S04]  /*3d60*/  STS [R38+0x6900], R43 ;  /* 0x0069002b26007388 */ /* 0x0007e80000000800 */
[----:B------:R3:W-:Y:S01]  /*3d70*/  STS [R38+0x7000], R21 ;  /* 0x0070001526007388 */ /* 0x0007e20000000800 */
[----:B012-4-:R-:W-:Y:S05]  /*3d80*/  @P0 BRA `(.L_x_5) ;  /* 0x0000000000140947 */ /* 0x017fea0003800000 */
[----:B------:R-:W-:Y:S01]  /*3d90*/  ISETP.GT.U32.AND P0, PT, R39, 0x5f, PT ;  /* 0x0000005f2700780c */ /* 0x000fe20003f04070 */
[----:B------:R-:W2:-:S12]  /*3da0*/  LDG.E.CONSTANT R15, desc[UR12][R14.64+0x8] ;  /* 0x0000080c0e0f7981 */ /* 0x000e98000c1e9900 */
[----:B------:R-:W4:Y:S04]  /*3db0*/  @!P0 LDG.E.CONSTANT R17, desc[UR12][R16.64+0x8] ;  /* 0x0000080c10118981 */ /* 0x000f28000c1e9900 */
[----:B--2---:R0:W-:Y:S04]  /*3dc0*/  STS [R38+0x7700], R15 ;  /* 0x0077000f26007388 */ /* 0x0041e80000000800 */
[----:B----4-:R0:W-:Y:S02]  /*3dd0*/  @!P0 STS [R50], R17 ;  /* 0x0000001132008388 */ /* 0x0101e40000000800 */
.L_x_5:
[----:B------:R-:W-:Y:S05]  /*3de0*/  BSYNC.RECONVERGENT B0 ;  /* 0x0000000000007941 */ /* 0x000fea0003800200 */
.L_x_4:
[----:B------:R-:W-:Y:S01]  /*3df0*/  BAR.SYNC.DEFER_BLOCKING 0x0 ;  /* 0x0000000000007b1d */ /* 0x000fe20000010000 */
[----:B------:R-:W-:Y:S01]  /*3e00*/  LOP3.LUT R34, R2, 0xffff, RZ, 0xc0, !PT ;  /* 0x0000ffff02227812 */ /* 0x000fe200078ec0ff */
[----:B------:R-:W-:Y:S01]  /*3e10*/  USEL UR4, URZ, 0xe, UP0 ;  /* 0x0000000eff047887 */ /* 0x000fe20008000000 */
[----:B------:R-:W-:Y:S01]  /*3e20*/  FFMA R0, R0, R11, R5 ;  /* 0x0000000b00007223 */ /* 0x000fe20000000005 */
[----:B------:R-:W-:Y:S02]  /*3e30*/  IMAD R51, R51, 0x310, RZ ;  /* 0x0000031033337824 */ /* 0x000fe400078e02ff */
[----:B------:R-:W-:Y:S02]  /*3e40*/  FFMA R10, R10, R7, R9 ;  /* 0x000000070a0a7223 */ /* 0x000fe40000000009 */
[----:B------:R-:W1:Y:S01]  /*3e50*/  LDC.64 R2, c[0x0][0x390] ;  /* 0x0000e400ff027b82 */ /* 0x000e620000000a00 */
[----:B------:R-:W-:Y:S01]  /*3e60*/  UIMAD UR4, UR5, 0x6200, UR4 ;  /* 0x00006200050478a4 */ /* 0x000fe2000f8e0204 */
[----:B------:R-:W-:Y:S01]  /*3e70*/  FFMA R13, R13, R19, R4 ;  /* 0x000000130d0d7223 */ /* 0x000fe20000000004 */
[----:B------:R-:W-:Y:S01]  /*3e80*/  FFMA R6, R19, R12, R6 ;  /* 0x0000000c13067223 */ /* 0x000fe20000000006 */
[----:B------:R-:W-:Y:S01]  /*3e90*/  FFMA R7, R7, R8, R0 ;  /* 0x0000000807077223 */ /* 0x000fe20000000000 */
[----:B------:R-:W-:Y:S01]  /*3ea0*/  UIMAD UR4, UR10, 0x70, UR4 ;  /* 0x000000700a0478a4 */ /* 0x000fe2000f8e0204 */
[----:B------:R-:W-:-:S05]  /*3eb0*/  LOP3.LUT R51, R51, 0xffff, RZ, 0xc0, !PT ;  /* 0x0000ffff33337812 */ /* 0x000fca00078ec0ff */
[----:B------:R-:W-:-:S05]  /*3ec0*/  IADD3 R34, PT, PT, R51, UR4, R34 ;  /* 0x0000000433227c10 */ /* 0x000fca000fffe022 */
[----:B------:R-:W-:Y:S01]  /*3ed0*/  VIADD R5, R34, 0x1c ;  /* 0x0000001c22057836 */ /* 0x000fe20000000000 */
[----:B0-----:R-:W-:Y:S01]  /*3ee0*/  LDS R15, [R52] ;  /* 0x00000000340f7984 */ /* 0x001fe20000000800 */
[----:B------:R-:W-:-:S03]  /*3ef0*/  @!P1 IMAD.MOV R5, RZ, RZ, R34 ;  /* 0x000000ffff059224 */ /* 0x000fc600078e0222 */
[----:B------:R-:W-:Y:S01]  /*3f00*/  LDS R20, [R52+0xc0] ;  /* 0x0000c00034147984 */ /* 0x000fe20000000800 */
[----:B-1----:R-:W-:-:S03]  /*3f10*/  IMAD.WIDE.U32 R2, R5, 0x4, R2 ;  /* 0x0000000405027825 */ /* 0x002fc600078e0002 */
[----:B------:R-:W0:Y:S04]  /*3f20*/  LDS R14, [R18] ;  /* 0x00000000120e7984 */ /* 0x000e280000000800 */
[----:B------:R-:W1:Y:S04]  /*3f30*/  LDS R16, [R18+0x1b0] ;  /* 0x0001b00012107984 */ /* 0x000e680000000800 */
[----:B------:R-:W2:Y:S04]  /*3f40*/  LDS R17, [R18+0x3cc0] ;  /* 0x003cc00012117984 */ /* 0x000ea80000000800 */
[----:B---3--:R-:W3:Y:S04]  /*3f50*/  LDS R21, [R18+0x3e70] ;  /* 0x003e700012157984 */ /* 0x008ee80000000800 */
[----:B------:R-:W-:Y:S04]  /*3f60*/  LDS R25, [R52+0x4] ;  /* 0x0000040034197984 */ /* 0x000fe80000000800 */
[----:B------:R-:W-:Y:S04]  /*3f70*/  LDS R26, [R52+0xc4] ;  /* 0x0000c400341a7984 */ /* 0x000fe80000000800 */
[----:B------:R-:W4:Y:S04]  /*3f80*/  LDS R23, [R18+0x6c] ;  /* 0x00006c0012177984 */ /* 0x000f280000000800 */
[----:B------:R-:W5:Y:S04]  /*3f90*/  LDS R22, [R18+0x21c] ;  /* 0x00021c0012167984 */ /* 0x000f680000000800 */
[----:B------:R-:W5:Y:S04]  /*3fa0*/  LDS R24, [R18+0x3d2c] ;  /* 0x003d2c0012187984 */ /* 0x000f680000000800 */
[----:B------:R-:W5:Y:S04]  /*3fb0*/  LDS R27, [R18+0x3edc] ;  /* 0x003edc00121b7984 */ /* 0x000f680000000800 */
[----:B------:R-:W-:Y:S01]  /*3fc0*/  LDS R31, [R52+0x8] ;  /* 0x00000800341f7984 */ /* 0x000fe20000000800 */
[----:B0-----:R-:W-:-:S03]  /*3fd0*/  FFMA R14, R14, R15, R13 ;  /* 0x0000000f0e0e7223 */ /* 0x001fc6000000000d */
[----:B------:R-:W-:Y:S01]  /*3fe0*/  LDS R32, [R52+0xc8] ;  /* 0x0000c80034207984 */ /* 0x000fe20000000800 */
[----:B-1----:R-:W-:-:S03]  /*3ff0*/  FFMA R16, R15, R16, R6 ;  /* 0x000000100f107223 */ /* 0x002fc60000000006 */
[----:B------:R-:W0:Y:S01]  /*4000*/  LDS R29, [R18+0xd8] ;  /* 0x0000d800121d7984 */ /* 0x000e220000000800 */
[----:B--2---:R-:W-:-:S03]  /*4010*/  FFMA R17, R17, R20, R10 ;  /* 0x0000001411117223 */ /* 0x004fc6000000000a */
[----:B------:R-:W1:Y:S01]  /*4020*/  LDS R28, [R18+0x288] ;  /* 0x00028800121c7984 */ /* 0x000e620000000800 */
[----:B---3--:R-:W-:-:S03]  /*4030*/  FFMA R21, R20, R21, R7 ;  /* 0x0000001514157223 */ /* 0x008fc60000000007 */
[----:B------:R-:W2:Y:S04]  /*4040*/  LDS R30, [R18+0x3d98] ;  /* 0x003d9800121e7984 */ /* 0x000ea80000000800 */
[----:B------:R-:W3:Y:S01]  /*4050*/  LDS R33, [R18+0x3f48] ;  /* 0x003f480012217984 */ /* 0x000ee20000000800 */
[----:B----4-:R-:W-:Y:S01]  /*4060*/  FFMA R14, R23, R25, R14 ;  /* 0x00000019170e7223 */ /* 0x010fe2000000000e */
[----:B-----5:R-:W-:Y:S01]  /*4070*/  FFMA R16, R25, R22, R16 ;  /* 0x0000001619107223 */ /* 0x020fe20000000010 */
[----:B------:R-:W-:Y:S01]  /*4080*/  FFMA R17, R24, R26, R17 ;  /* 0x0000001a18117223 */ /* 0x000fe20000000011 */
[----:B------:R-:W-:Y:S01]  /*4090*/  FFMA R21, R26, R27, R21 ;  /* 0x0000001b1a157223 */ /* 0x000fe20000000015 */
[----:B0-----:R-:W-:Y:S01]  /*40a0*/  FFMA R14, R29, R31, R14 ;  /* 0x0000001f1d0e7223 */ /* 0x001fe2000000000e */
[----:B-1----:R-:W-:-:S04]  /*40b0*/  FFMA R16, R31, R28, R16 ;  /* 0x0000001c1f107223 */ /* 0x002fc80000000010 */
[----:B------:R-:W-:Y:S01]  /*40c0*/  FMNMX R5, RZ, R14, !PT ;  /* 0x0000000eff057209 */ /* 0x000fe20007800000 */
[----:B--2---:R-:W-:Y:S01]  /*40d0*/  FFMA R17, R30, R32, R17 ;  /* 0x000000201e117223 */ /* 0x004fe20000000011 */
[----:B------:R-:W-:-:S03]  /*40e0*/  FMNMX R7, RZ, R16, !PT ;  /* 0x00000010ff077209 */ /* 0x000fc60007800000 */
[----:B------:R-:W-:Y:S01]  /*40f0*/  STG.E desc[UR12][R2.64], R5 ;  /* 0x0000000502007986 */ /* 0x000fe2000c10190c */
[----:B---3--:R-:W-:Y:S01]  /*4100*/  FFMA R21, R32, R33, R21 ;  /* 0x0000002120157223 */ /* 0x008fe20000000015 */
[----:B------:R-:W-:Y:S02]  /*4110*/  FMNMX R17, RZ, R17, !PT ;  /* 0x00000011ff117209 */ /* 0x000fe40007800000 */
[----:B------:R-:W-:Y:S02]  /*4120*/  STG.E desc[UR12][R2.64+0xe0], R7 ;  /* 0x0000e00702007986 */ /* 0x000fe4000c10190c */
[----:B------:R-:W-:Y:S02]  /*4130*/  FMNMX R21, RZ, R21, !PT ;  /* 0x00000015ff157209 */ /* 0x000fe40007800000 */
[----:B------:R-:W-:Y:S04]  /*4140*/  STG.E desc[UR12][R2.64+0xc400], R17 ;  /* 0x00c4001102007986 */ /* 0x000fe8000c10190c */
[----:B------:R-:W-:Y:S01]  /*4150*/  STG.E desc[UR12][R2.64+0xc4e0], R21 ;  /* 0x00c4e01502007986 */ /* 0x000fe2000c10190c */
[----:B------:R-:W-:Y:S05]  /*4160*/  EXIT ;  /* 0x000000000000794d */ /* 0x000fea0003800000 */
.L_x_6:
[----:B------:R-:W-:-:S00]  /*4170*/  BRA `(.L_x_6) ;  /* 0xfffffffc00fc7947 */ /* 0x000fc0000383ffff */
[----:B------:R-:W-:-:S00]  /*4180*/  NOP ;  /* 0x0000000000007918 */ /* 0x000fc00000000000 */
[----:B------:R-:W-:-:S00]  /*4190*/  NOP ;  /* 0x0000000000007918 */ /* 0x000fc00000000000 */
[----:B------:R-:W-:-:S00]  /*41a0*/  NOP ;  /* 0x0000000000007918 */ /* 0x000fc00000000000 */
[----:B------:R-:W-:-:S00]  /*41b0*/  NOP ;  /* 0x0000000000007918 */ /* 0x000fc00000000000 */
[----:B------:R-:W-:-:S00]  /*41c0*/  NOP ;  /* 0x0000000000007918 */ /* 0x000fc00000000000 */
[----:B------:R-:W-:-:S00]  /*41d0*/  NOP ;  /* 0x0000000000007918 */ /* 0x000fc00000000000 */
[----:B------:R-:W-:-:S00]  /*41e0*/  NOP ;  /* 0x0000000000007918 */ /* 0x000fc00000000000 */
[----:B------:R-:W-:-:S00]  /*41f0*/  NOP ;  /* 0x0000000000007918 */ /* 0x000fc00000000000 */
.L_x_7:


//--------------------- .nv.shared.candidate3     --------------------------
	.section	.nv.shared.candidate3,"aw",@nobits
	.sectionflags	@""
	.align	4
.nv.shared.candidate3:
	.zero		32512


//--------------------- .nv.shared.reserved.0     --------------------------
	.section	.nv.shared.reserved.0,"aw",@nobits
	.weak		__nv_reservedSMEM_offset_0_alias
	.size		__nv_reservedSMEM_offset_0_alias, 0, 64
	.other		__nv_reservedSMEM_offset_0_alias,@"STO_CUDA_RESERVED_SHARED STV_DEFAULT"
__nv_reservedSMEM_offset_0_alias:
	.zero		0
	.zero		64


//--------------------- .nv.constant0.candidate3  --------------------------
	.section	.nv.constant0.candidate3,"a",@progbits
	.sectionflags	@""
	.align	4
.nv.constant0.candidate3:
	.zero		920


//--------------------- SYMBOLS --------------------------

	.type		.nv.reservedSmem.offset0,@object
	.size		.nv.reservedSmem.offset0,0x4
	.type		.nv.reservedSmem.cap,@object
	.size		.nv.reservedSmem.cap,0x4
